	.target	sm_90a

	.elftype	@"ET_EXEC"


//--------------------- .note.nv.tkinfo           --------------------------
	.section	.note.nv.tkinfo,"",@"SHT_NOTE"
	.sectionflags	@"SHF_NOTE_NV_TKINFO"
	.tkinfo
        /*0018*/ 	.word	0x00000002
        /*0030*/ 	.string	""
        /*0030*/ 	.string	"ptxas"
        /*0030*/ 	.string	"Cuda compilation tools, release 13.0, V13.0.88"
        /*0030*/ 	.string	"Build cuda_13.0.r13.0/compiler.36424714_0"
        /*0030*/ 	.string	"-arch sm_90a -m 64 "



//--------------------- .note.nv.cuinfo           --------------------------
	.section	.note.nv.cuinfo,"",@"SHT_NOTE"
	.sectionflags	@"SHF_NOTE_NV_CUINFO"
        /*0018*/ 	.short	0x0002
        /*001a*/ 	.short	0x005a
        /*001c*/ 	.short	0x0082
	.zero		2


//--------------------- .nv.info                  --------------------------
	.section	.nv.info,"",@"SHT_CUDA_INFO"
	.align	4


	//----- nvinfo : EIATTR_REGCOUNT
	.align		4
        /*0000*/ 	.byte	0x04, 0x2f
        /*0002*/ 	.short	(.L_12 - .L_11)
	.align		4
.L_11:
        /*0004*/ 	.word	index@(_ZN7cutlass13device_kernelINS_4conv6kernel13ConvUniversalINS1_16ConvProblemShapeILNS1_8OperatorE2ELi3EEENS1_10collective14CollectiveConvINS1_46MainloopSm90TmaGmmaWarpSpecializedImplicitGemmILS5_2ELi7ELi3EN4cute5tupleIJNSA_1CILi1EEESD_SD_EEENS1_36KernelImplicitTmaWarpSpecializedSm90ELi1EEENSB_IJNSC_ILi128EEENSB_IJSH_EEENSB_IJNSC_ILi64EEEEEEEEENS_6half_tESM_NSA_8TiledMMAINSA_8MMA_AtomIJNSA_4SM904GMMA26MMA_64x128x16_F32F16F16_SSILNSQ_5MajorE1ELSS_1ELNSQ_7ScaleInE1ELST_1EEEEEENSA_6LayoutISE_NSB_IJNSC_ILi0EEESX_SX_EEEEENSB_IJNSA_10UnderscoreES10_S10_EEEEENS7_6detail26Sm90ImplicitGemmTileTraitsINSA_13SM90_TMA_LOADENSA_14ComposedLayoutINSA_7SwizzleILi3ELi4ELi3EEENSA_18smem_ptr_flag_bitsILi16EEENSW_INSB_IJNSB_IJSJ_NSC_ILi2EEEEEENSB_IJNSC_ILi8EEES1D_EEENSB_IJSD_NSC_ILi7EEEEEEEEENSB_IJNSB_IJSD_NSC_ILi4096EEEEEENSB_IJSJ_NSC_ILi512EEEEEENSB_IJSX_NSC_ILi8192EEEEEEEEEEEEEvEENS14_INSA_20SM90_TMA_LOAD_IM2COLES1Q_vEEEENS_8epilogue10collective6detail29Sm90TmaWarpSpecializedAdapterINS1W_15DefaultEpilogueISM_NSB_IJlNSB_IJSD_lllEEESX_EEES21_NS1V_6thread17LinearCombinationISM_Li1EffLNS22_9ScaleType4KindE0ELNS_15FloatRoundStyleE2ESM_EENS_4gemm15EpilogueDefaultEEEEEvvEEEEvNT_6ParamsE)
        /*0008*/ 	.word	0x000000aa


	//----- nvinfo : EIATTR_FRAME_SIZE
	.align		4
.L_12:
        /*000c*/ 	.byte	0x04, 0x11
        /*000e*/ 	.short	(.L_14 - .L_13)
	.align		4
.L_13:
        /*0010*/ 	.word	index@(_ZN7cutlass13device_kernelINS_4conv6kernel13ConvUniversalINS1_16ConvProblemShapeILNS1_8OperatorE2ELi3EEENS1_10collective14CollectiveConvINS1_46MainloopSm90TmaGmmaWarpSpecializedImplicitGemmILS5_2ELi7ELi3EN4cute5tupleIJNSA_1CILi1EEESD_SD_EEENS1_36KernelImplicitTmaWarpSpecializedSm90ELi1EEENSB_IJNSC_ILi128EEENSB_IJSH_EEENSB_IJNSC_ILi64EEEEEEEEENS_6half_tESM_NSA_8TiledMMAINSA_8MMA_AtomIJNSA_4SM904GMMA26MMA_64x128x16_F32F16F16_SSILNSQ_5MajorE1ELSS_1ELNSQ_7ScaleInE1ELST_1EEEEEENSA_6LayoutISE_NSB_IJNSC_ILi0EEESX_SX_EEEEENSB_IJNSA_10UnderscoreES10_S10_EEEEENS7_6detail26Sm90ImplicitGemmTileTraitsINSA_13SM90_TMA_LOADENSA_14ComposedLayoutINSA_7SwizzleILi3ELi4ELi3EEENSA_18smem_ptr_flag_bitsILi16EEENSW_INSB_IJNSB_IJSJ_NSC_ILi2EEEEEENSB_IJNSC_ILi8EEES1D_EEENSB_IJSD_NSC_ILi7EEEEEEEEENSB_IJNSB_IJSD_NSC_ILi4096EEEEEENSB_IJSJ_NSC_ILi512EEEEEENSB_IJSX_NSC_ILi8192EEEEEEEEEEEEEvEENS14_INSA_20SM90_TMA_LOAD_IM2COLES1Q_vEEEENS_8epilogue10collective6detail29Sm90TmaWarpSpecializedAdapterINS1W_15DefaultEpilogueISM_NSB_IJlNSB_IJSD_lllEEESX_EEES21_NS1V_6thread17LinearCombinationISM_Li1EffLNS22_9ScaleType4KindE0ELNS_15FloatRoundStyleE2ESM_EENS_4gemm15EpilogueDefaultEEEEEvvEEEEvNT_6ParamsE)
        /*0014*/ 	.word	0x00000000


	//----- nvinfo : EIATTR_MIN_STACK_SIZE
	.align		4
.L_14:
        /*0018*/ 	.byte	0x04, 0x12
        /*001a*/ 	.short	(.L_16 - .L_15)
	.align		4
.L_15:
        /*001c*/ 	.word	index@(_ZN7cutlass13device_kernelINS_4conv6kernel13ConvUniversalINS1_16ConvProblemShapeILNS1_8OperatorE2ELi3EEENS1_10collective14CollectiveConvINS1_46MainloopSm90TmaGmmaWarpSpecializedImplicitGemmILS5_2ELi7ELi3EN4cute5tupleIJNSA_1CILi1EEESD_SD_EEENS1_36KernelImplicitTmaWarpSpecializedSm90ELi1EEENSB_IJNSC_ILi128EEENSB_IJSH_EEENSB_IJNSC_ILi64EEEEEEEEENS_6half_tESM_NSA_8TiledMMAINSA_8MMA_AtomIJNSA_4SM904GMMA26MMA_64x128x16_F32F16F16_SSILNSQ_5MajorE1ELSS_1ELNSQ_7ScaleInE1ELST_1EEEEEENSA_6LayoutISE_NSB_IJNSC_ILi0EEESX_SX_EEEEENSB_IJNSA_10UnderscoreES10_S10_EEEEENS7_6detail26Sm90ImplicitGemmTileTraitsINSA_13SM90_TMA_LOADENSA_14ComposedLayoutINSA_7SwizzleILi3ELi4ELi3EEENSA_18smem_ptr_flag_bitsILi16EEENSW_INSB_IJNSB_IJSJ_NSC_ILi2EEEEEENSB_IJNSC_ILi8EEES1D_EEENSB_IJSD_NSC_ILi7EEEEEEEEENSB_IJNSB_IJSD_NSC_ILi4096EEEEEENSB_IJSJ_NSC_ILi512EEEEEENSB_IJSX_NSC_ILi8192EEEEEEEEEEEEEvEENS14_INSA_20SM90_TMA_LOAD_IM2COLES1Q_vEEEENS_8epilogue10collective6detail29Sm90TmaWarpSpecializedAdapterINS1W_15DefaultEpilogueISM_NSB_IJlNSB_IJSD_lllEEESX_EEES21_NS1V_6thread17LinearCombinationISM_Li1EffLNS22_9ScaleType4KindE0ELNS_15FloatRoundStyleE2ESM_EENS_4gemm15EpilogueDefaultEEEEEvvEEEEvNT_6ParamsE)
        /*0020*/ 	.word	0x00000000
.L_16:


//--------------------- .nv.compat                --------------------------
	.section	.nv.compat,"",@"SHT_CUDA_COMPAT_INFO"
	.align	4
        /*0000*/ 	.byte	0x02, 0x09, 0x01, 0x00, 0x02, 0x02, 0x04, 0x00, 0x02, 0x05, 0x05, 0x00, 0x03, 0x07, 0x01, 0x01
        /*0010*/ 	.byte	0x02, 0x03, 0x01, 0x00, 0x02, 0x06, 0x01, 0x00, 0x04, 0x0b, 0x08, 0x00, 0x00, 0x00, 0x00, 0x00
        /*0020*/ 	.byte	0x00, 0x00, 0x00, 0x00


//--------------------- .nv.info._ZN7cutlass13device_kernelINS_4conv6kernel13ConvUniversalINS1_16ConvProblemShapeILNS1_8OperatorE2ELi3EEENS1_10collective14CollectiveConvINS1_46MainloopSm90TmaGmmaWarpSpecializedImplicitGemmILS5_2ELi7ELi3EN4cute5tupleIJNSA_1CILi1EEESD_SD_EEENS1_36KernelImplicitTmaWarpSpecializedSm90ELi1EEENSB_IJNSC_ILi128EEENSB_IJSH_EEENSB_IJNSC_ILi64EEEEEEEEENS_6half_tESM_NSA_8TiledMMAINSA_8MMA_AtomIJNSA_4SM904GMMA26MMA_64x128x16_F32F16F16_SSILNSQ_5MajorE1ELSS_1ELNSQ_7ScaleInE1ELST_1EEEEEENSA_6LayoutISE_NSB_IJNSC_ILi0EEESX_SX_EEEEENSB_IJNSA_10UnderscoreES10_S10_EEEEENS7_6detail26Sm90ImplicitGemmTileTraitsINSA_13SM90_TMA_LOADENSA_14ComposedLayoutINSA_7SwizzleILi3ELi4ELi3EEENSA_18smem_ptr_flag_bitsILi16EEENSW_INSB_IJNSB_IJSJ_NSC_ILi2EEEEEENSB_IJNSC_ILi8EEES1D_EEENSB_IJSD_NSC_ILi7EEEEEEEEENSB_IJNSB_IJSD_NSC_ILi4096EEEEEENSB_IJSJ_NSC_ILi512EEEEEENSB_IJSX_NSC_ILi8192EEEEEEEEEEEEEvEENS14_INSA_20SM90_TMA_LOAD_IM2COLES1Q_vEEEENS_8epilogue10collective6detail29Sm90TmaWarpSpecializedAdapterINS1W_15DefaultEpilogueISM_NSB_IJlNSB_IJSD_lllEEESX_EEES21_NS1V_6thread17LinearCombinationISM_Li1EffLNS22_9ScaleType4KindE0ELNS_15FloatRoundStyleE2ESM_EENS_4gemm15EpilogueDefaultEEEEEvvEEEEvNT_6ParamsE --------------------------
	.section	.nv.info._ZN7cutlass13device_kernelINS_4conv6kernel13ConvUniversalINS1_16ConvProblemShapeILNS1_8OperatorE2ELi3EEENS1_10collective14CollectiveConvINS1_46MainloopSm90TmaGmmaWarpSpecializedImplicitGemmILS5_2ELi7ELi3EN4cute5tupleIJNSA_1CILi1EEESD_SD_EEENS1_36KernelImplicitTmaWarpSpecializedSm90ELi1EEENSB_IJNSC_ILi128EEENSB_IJSH_EEENSB_IJNSC_ILi64EEEEEEEEENS_6half_tESM_NSA_8TiledMMAINSA_8MMA_AtomIJNSA_4SM904GMMA26MMA_64x128x16_F32F16F16_SSILNSQ_5MajorE1ELSS_1ELNSQ_7ScaleInE1ELST_1EEEEEENSA_6LayoutISE_NSB_IJNSC_ILi0EEESX_SX_EEEEENSB_IJNSA_10UnderscoreES10_S10_EEEEENS7_6detail26Sm90ImplicitGemmTileTraitsINSA_13SM90_TMA_LOADENSA_14ComposedLayoutINSA_7SwizzleILi3ELi4ELi3EEENSA_18smem_ptr_flag_bitsILi16EEENSW_INSB_IJNSB_IJSJ_NSC_ILi2EEEEEENSB_IJNSC_ILi8EEES1D_EEENSB_IJSD_NSC_ILi7EEEEEEEEENSB_IJNSB_IJSD_NSC_ILi4096EEEEEENSB_IJSJ_NSC_ILi512EEEEEENSB_IJSX_NSC_ILi8192EEEEEEEEEEEEEvEENS14_INSA_20SM90_TMA_LOAD_IM2COLES1Q_vEEEENS_8epilogue10collective6detail29Sm90TmaWarpSpecializedAdapterINS1W_15DefaultEpilogueISM_NSB_IJlNSB_IJSD_lllEEESX_EEES21_NS1V_6thread17LinearCombinationISM_Li1EffLNS22_9ScaleType4KindE0ELNS_15FloatRoundStyleE2ESM_EENS_4gemm15EpilogueDefaultEEEEEvvEEEEvNT_6ParamsE,"",@"SHT_CUDA_INFO"
	.sectionflags	@""
	.align	4


	//----- nvinfo : EIATTR_CUDA_API_VERSION
	.align		4
        /*0000*/ 	.byte	0x04, 0x37
        /*0002*/ 	.short	(.L_18 - .L_17)
.L_17:
        /*0004*/ 	.word	0x00000082


	//----- nvinfo : EIATTR_KPARAM_INFO
	.align		4
.L_18:
        /*0008*/ 	.byte	0x04, 0x17
        /*000a*/ 	.short	(.L_20 - .L_19)
.L_19:
        /*000c*/ 	.word	0x00000000
        /*0010*/ 	.short	0x0000
        /*0012*/ 	.short	0x0070
        /*0014*/ 	.byte	0x00, 0xf0, 0x01, 0x10


	//----- nvinfo : EIATTR_SPARSE_MMA_MASK
	.align		4
.L_20:
        /*0018*/ 	.byte	0x03, 0x50
        /*001a*/ 	.short	0x0000


	//----- nvinfo : EIATTR_MAXREG_COUNT
	.align		4
        /*001c*/ 	.byte	0x03, 0x1b
        /*001e*/ 	.short	0x00ff


	//----- nvinfo : EIATTR_NUM_BARRIERS
	.align		4
        /*0020*/ 	.byte	0x02, 0x4c
        /*0022*/ 	.byte	0x01
	.zero		1


	//----- nvinfo : EIATTR_MERCURY_ISA_VERSION
	.align		4
        /*0024*/ 	.byte	0x03, 0x5f
        /*0026*/ 	.short	0x0101


	//----- nvinfo : EIATTR_COOP_GROUP_MASK_REGIDS
	.align		4
        /*0028*/ 	.byte	0x04, 0x29
        /*002a*/ 	.short	(.L_22 - .L_21)


	//   ....[0]....
.L_21:
        /*002c*/ 	.word	0xffffffff


	//   ....[1]....
        /*0030*/ 	.word	0xffffffff


	//   ....[2]....
        /*0034*/ 	.word	0xffffffff


	//----- nvinfo : EIATTR_COOP_GROUP_INSTR_OFFSETS
	.align		4
.L_22:
        /*0038*/ 	.byte	0x04, 0x28
        /*003a*/ 	.short	(.L_24 - .L_23)


	//   ....[0]....
.L_23:
        /*003c*/ 	.word	0x00000060


	//   ....[1]....
        /*0040*/ 	.word	0x00000070


	//   ....[2]....
        /*0044*/ 	.word	0x00000130


	//----- nvinfo : EIATTR_MBARRIER_INSTR_OFFSETS
	.align		4
.L_24:
        /*0048*/ 	.byte	0x04, 0x39
        /*004a*/ 	.short	(.L_26 - .L_25)


	//   ....[0]....
.L_25:
        /*004c*/ 	.word	0x00000250
        /*0050*/ 	.word	0x000000ff
        /*0054*/ 	.word	0x00038000
        /*0058*/ 	.short	0x0100
        /*005a*/ 	.byte	0x08
	.zero		1


	//   ....[1]....
        /*005c*/ 	.word	0x00000260
        /*0060*/ 	.word	0x000000ff
        /*0064*/ 	.word	0x00038038
        /*0068*/ 	.short	0x0100
        /*006a*/ 	.byte	0x08
	.zero		1


	//   ....[2]....
        /*006c*/ 	.word	0x00000270
        /*0070*/ 	.word	0x000000ff
        /*0074*/ 	.word	0x00038008
        /*0078*/ 	.short	0x0100
        /*007a*/ 	.byte	0x08
	.zero		1


	//   ....[3]....
        /*007c*/ 	.word	0x00000280
        /*0080*/ 	.word	0x000000ff
        /*0084*/ 	.word	0x00038040
        /*0088*/ 	.short	0x0100
        /*008a*/ 	.byte	0x08
	.zero		1


	//   ....[4]....
        /*008c*/ 	.word	0x00000290
        /*0090*/ 	.word	0x000000ff
        /*0094*/ 	.word	0x00038010
        /*0098*/ 	.short	0x0100
        /*009a*/ 	.byte	0x08
	.zero		1


	//   ....[5]....
        /*009c*/ 	.word	0x000002a0
        /*00a0*/ 	.word	0x000000ff
        /*00a4*/ 	.word	0x00038048
        /*00a8*/ 	.short	0x0100
        /*00aa*/ 	.byte	0x08
	.zero		1


	//   ....[6]....
        /*00ac*/ 	.word	0x000002b0
        /*00b0*/ 	.word	0x000000ff
        /*00b4*/ 	.word	0x00038018
        /*00b8*/ 	.short	0x0100
        /*00ba*/ 	.byte	0x08
	.zero		1


	//   ....[7]....
        /*00bc*/ 	.word	0x000002c0
        /*00c0*/ 	.word	0x000000ff
        /*00c4*/ 	.word	0x00038050
        /*00c8*/ 	.short	0x0100
        /*00ca*/ 	.byte	0x08
	.zero		1


	//   ....[8]....
        /*00cc*/ 	.word	0x000002d0
        /*00d0*/ 	.word	0x000000ff
        /*00d4*/ 	.word	0x00038020
        /*00d8*/ 	.short	0x0100
        /*00da*/ 	.byte	0x08
	.zero		1


	//   ....[9]....
        /*00dc*/ 	.word	0x000002e0
        /*00e0*/ 	.word	0x000000ff
        /*00e4*/ 	.word	0x00038058
        /*00e8*/ 	.short	0x0100
        /*00ea*/ 	.byte	0x08
	.zero		1


	//   ....[10]....
        /*00ec*/ 	.word	0x000002f0
        /*00f0*/ 	.word	0x000000ff
        /*00f4*/ 	.word	0x00038028
        /*00f8*/ 	.short	0x0100
        /*00fa*/ 	.byte	0x08
	.zero		1


	//   ....[11]....
        /*00fc*/ 	.word	0x00000300
        /*0100*/ 	.word	0x000000ff
        /*0104*/ 	.word	0x00038060
        /*0108*/ 	.short	0x0100
        /*010a*/ 	.byte	0x08
	.zero		1


	//   ....[12]....
        /*010c*/ 	.word	0x00000310
        /*0110*/ 	.word	0x000000ff
        /*0114*/ 	.word	0x00038030
        /*0118*/ 	.short	0x0100
        /*011a*/ 	.byte	0x08
	.zero		1


	//   ....[13]....
        /*011c*/ 	.word	0x00000320
        /*0120*/ 	.word	0x000000ff
        /*0124*/ 	.word	0x00038068
        /*0128*/ 	.short	0x0100
        /*012a*/ 	.byte	0x08
	.zero		1


	//   ....[14]....
        /*012c*/ 	.word	0x00001110
        /*0130*/ 	.word	0x00000005
        /*0134*/ 	.word	0x00038000
        /*0138*/ 	.short	0x010a
        /*013a*/ 	.byte	0x3f
	.zero		1


	//   ....[15]....
        /*013c*/ 	.word	0x00001550
        /*0140*/ 	.word	0x00000006
        /*0144*/ 	.word	0x00038000
        /*0148*/ 	.short	0x010a
        /*014a*/ 	.byte	0x3f
	.zero		1


	//   ....[16]....
        /*014c*/ 	.word	0x00001830
        /*0150*/ 	.word	0x000000ff
        /*0154*/ 	.word	0x00000000
        /*0158*/ 	.short	0x0101
        /*015a*/ 	.byte	0x08
	.zero		1


	//   ....[17]....
        /*015c*/ 	.word	0x00001a60
        /*0160*/ 	.word	0x00000004
        /*0164*/ 	.word	0x00000000
        /*0168*/ 	.short	0x0101
        /*016a*/ 	.byte	0x3f
	.zero		1


	//   ....[18]....
        /*016c*/ 	.word	0x0000b240
        /*0170*/ 	.word	0x00000005
        /*0174*/ 	.word	0x00038038
        /*0178*/ 	.short	0x010a
        /*017a*/ 	.byte	0x3f
	.zero		1


	//   ....[19]....
        /*017c*/ 	.word	0x0000bad0
        /*0180*/ 	.word	0x00000004
        /*0184*/ 	.word	0x00000000
        /*0188*/ 	.short	0x010a
        /*018a*/ 	.byte	0x3f
	.zero		1


	//   ....[20]....
        /*018c*/ 	.word	0x0000bb80
        /*0190*/ 	.word	0x00000000
        /*0194*/ 	.word	0x00000000
        /*0198*/ 	.short	0x010a
        /*019a*/ 	.byte	0x3f
	.zero		1


	//   ....[21]....
        /*019c*/ 	.word	0x0000bc30
        /*01a0*/ 	.word	0x00000000
        /*01a4*/ 	.word	0x00000000
        /*01a8*/ 	.short	0x010a
        /*01aa*/ 	.byte	0x3f
	.zero		1


	//   ....[22]....
        /*01ac*/ 	.word	0x0000bce0
        /*01b0*/ 	.word	0x00000000
        /*01b4*/ 	.word	0x00000000
        /*01b8*/ 	.short	0x010a
        /*01ba*/ 	.byte	0x3f
	.zero		1


	//   ....[23]....
        /*01bc*/ 	.word	0x0000bd90
        /*01c0*/ 	.word	0x00000000
        /*01c4*/ 	.word	0x00000000
        /*01c8*/ 	.short	0x010a
        /*01ca*/ 	.byte	0x3f
	.zero		1


	//   ....[24]....
        /*01cc*/ 	.word	0x0000be40
        /*01d0*/ 	.word	0x00000000
        /*01d4*/ 	.word	0x00000000
        /*01d8*/ 	.short	0x010a
        /*01da*/ 	.byte	0x3f
	.zero		1


	//   ....[25]....
        /*01dc*/ 	.word	0x0000bef0
        /*01e0*/ 	.word	0x00000002
        /*01e4*/ 	.word	0x00000000
        /*01e8*/ 	.short	0x010a
        /*01ea*/ 	.byte	0x3f
	.zero		1


	//----- nvinfo : EIATTR_NUM_MBARRIERS
	.align		4
.L_26:
        /*01ec*/ 	.byte	0x03, 0x38
        /*01ee*/ 	.short	0x000e


	//----- nvinfo : EIATTR_EXIT_INSTR_OFFSETS
	.align		4
        /*01f0*/ 	.byte	0x04, 0x1c
        /*01f2*/ 	.short	(.L_28 - .L_27)


	//   ....[0]....
.L_27:
        /*01f4*/ 	.word	0x00000c40


	//   ....[1]....
        /*01f8*/ 	.word	0x00001c30


	//   ....[2]....
        /*01fc*/ 	.word	0x00001d10


	//   ....[3]....
        /*0200*/ 	.word	0x00001e00


	//   ....[4]....
        /*0204*/ 	.word	0x000085c0


	//   ....[5]....
        /*0208*/ 	.word	0x000085f0


	//   ....[6]....
        /*020c*/ 	.word	0x0000afc0


	//   ....[7]....
        /*0210*/ 	.word	0x0000aff0


	//   ....[8]....
        /*0214*/ 	.word	0x0000b010


	//   ....[9]....
        /*0218*/ 	.word	0x0000b9d0


	//   ....[10]....
        /*021c*/ 	.word	0x0000bf20


	//----- nvinfo : EIATTR_MAX_THREADS
	.align		4
.L_28:
        /*0220*/ 	.byte	0x04, 0x05
        /*0222*/ 	.short	(.L_30 - .L_29)
.L_29:
        /*0224*/ 	.word	0x00000100
        /*0228*/ 	.word	0x00000001
        /*022c*/ 	.word	0x00000001


	//----- nvinfo : EIATTR_CRS_STACK_SIZE
	.align		4
.L_30:
        /*0230*/ 	.byte	0x04, 0x1e
        /*0232*/ 	.short	(.L_32 - .L_31)
.L_31:
        /*0234*/ 	.word	0x00000000


	//----- nvinfo : EIATTR_CBANK_PARAM_SIZE
	.align		4
.L_32:
        /*0238*/ 	.byte	0x03, 0x19
        /*023a*/ 	.short	0x0470


	//----- nvinfo : EIATTR_PARAM_CBANK
	.align		4
        /*023c*/ 	.byte	0x04, 0x0a
        /*023e*/ 	.short	(.L_34 - .L_33)
	.align		4
.L_33:
        /*0240*/ 	.word	index@(.nv.constant0._ZN7cutlass13device_kernelINS_4conv6kernel13ConvUniversalINS1_16ConvProblemShapeILNS1_8OperatorE2ELi3EEENS1_10collective14CollectiveConvINS1_46MainloopSm90TmaGmmaWarpSpecializedImplicitGemmILS5_2ELi7ELi3EN4cute5tupleIJNSA_1CILi1EEESD_SD_EEENS1_36KernelImplicitTmaWarpSpecializedSm90ELi1EEENSB_IJNSC_ILi128EEENSB_IJSH_EEENSB_IJNSC_ILi64EEEEEEEEENS_6half_tESM_NSA_8TiledMMAINSA_8MMA_AtomIJNSA_4SM904GMMA26MMA_64x128x16_F32F16F16_SSILNSQ_5MajorE1ELSS_1ELNSQ_7ScaleInE1ELST_1EEEEEENSA_6LayoutISE_NSB_IJNSC_ILi0EEESX_SX_EEEEENSB_IJNSA_10UnderscoreES10_S10_EEEEENS7_6detail26Sm90ImplicitGemmTileTraitsINSA_13SM90_TMA_LOADENSA_14ComposedLayoutINSA_7SwizzleILi3ELi4ELi3EEENSA_18smem_ptr_flag_bitsILi16EEENSW_INSB_IJNSB_IJSJ_NSC_ILi2EEEEEENSB_IJNSC_ILi8EEES1D_EEENSB_IJSD_NSC_ILi7EEEEEEEEENSB_IJNSB_IJSD_NSC_ILi4096EEEEEENSB_IJSJ_NSC_ILi512EEEEEENSB_IJSX_NSC_ILi8192EEEEEEEEEEEEEvEENS14_INSA_20SM90_TMA_LOAD_IM2COLES1Q_vEEEENS_8epilogue10collective6detail29Sm90TmaWarpSpecializedAdapterINS1W_15DefaultEpilogueISM_NSB_IJlNSB_IJSD_lllEEESX_EEES21_NS1V_6thread17LinearCombinationISM_Li1EffLNS22_9ScaleType4KindE0ELNS_15FloatRoundStyleE2ESM_EENS_4gemm15EpilogueDefaultEEEEEvvEEEEvNT_6ParamsE)
        /*0244*/ 	.short	0x0210
        /*0246*/ 	.short	0x0470


	//----- nvinfo : EIATTR_SW_WAR
	.align		4
.L_34:
        /*0248*/ 	.byte	0x04, 0x36
        /*024a*/ 	.short	(.L_36 - .L_35)
.L_35:
        /*024c*/ 	.word	0x00000008
.L_36:


//--------------------- .nv.callgraph             --------------------------
	.section	.nv.callgraph,"",@"SHT_CUDA_CALLGRAPH"
	.align	4
	.sectionentsize	8
	.align		4
        /*0000*/ 	.word	0x00000000
	.align		4
        /*0004*/ 	.word	0xffffffff
	.align		4
        /*0008*/ 	.word	0x00000000
	.align		4
        /*000c*/ 	.word	0xfffffffe
	.align		4
        /*0010*/ 	.word	0x00000000
	.align		4
        /*0014*/ 	.word	0xfffffffd
	.align		4
        /*0018*/ 	.word	0x00000000
	.align		4
        /*001c*/ 	.word	0xfffffffc


//--------------------- .nv.constant4             --------------------------
	.section	.nv.constant4,"a",@progbits
	.align	8
	.align		8
.nv.constant4:
        /*0000*/ 	.dword	_ZN39_INTERNAL_30d68385_4_k_cu_691b65cf_37714cuda3std3__45__cpo5beginE
	.align		8
        /*0008*/ 	.dword	_ZN39_INTERNAL_30d68385_4_k_cu_691b65cf_37714cuda3std3__45__cpo3endE
	.align		8
        /*0010*/ 	.dword	_ZN39_INTERNAL_30d68385_4_k_cu_691b65cf_37714cuda3std3__45__cpo6cbeginE
	.align		8
        /*0018*/ 	.dword	_ZN39_INTERNAL_30d68385_4_k_cu_691b65cf_37714cuda3std3__45__cpo4cendE
	.align		8
        /*0020*/ 	.dword	_ZN39_INTERNAL_30d68385_4_k_cu_691b65cf_37714cuda3std3__441_GLOBAL__N__30d68385_4_k_cu_691b65cf_37716ignoreE
	.align		8
        /*0028*/ 	.dword	_ZN39_INTERNAL_30d68385_4_k_cu_691b65cf_37714cuda3std3__419piecewise_constructE
	.align		8
        /*0030*/ 	.dword	_ZN39_INTERNAL_30d68385_4_k_cu_691b65cf_37714cuda3std3__48in_placeE
	.align		8
        /*0038*/ 	.dword	_ZN39_INTERNAL_30d68385_4_k_cu_691b65cf_37714cuda3std6ranges3__45__cpo4swapE
	.align		8
        /*0040*/ 	.dword	_ZN39_INTERNAL_30d68385_4_k_cu_691b65cf_37714cuda3std6ranges3__45__cpo9iter_moveE
	.align		8
        /*0048*/ 	.dword	_ZN39_INTERNAL_30d68385_4_k_cu_691b65cf_37714cute7productE
	.align		8
        /*0050*/ 	.dword	_ZN39_INTERNAL_30d68385_4_k_cu_691b65cf_37714cute1_E


//--------------------- .text._ZN7cutlass13device_kernelINS_4conv6kernel13ConvUniversalINS1_16ConvProblemShapeILNS1_8OperatorE2ELi3EEENS1_10collective14CollectiveConvINS1_46MainloopSm90TmaGmmaWarpSpecializedImplicitGemmILS5_2ELi7ELi3EN4cute5tupleIJNSA_1CILi1EEESD_SD_EEENS1_36KernelImplicitTmaWarpSpecializedSm90ELi1EEENSB_IJNSC_ILi128EEENSB_IJSH_EEENSB_IJNSC_ILi64EEEEEEEEENS_6half_tESM_NSA_8TiledMMAINSA_8MMA_AtomIJNSA_4SM904GMMA26MMA_64x128x16_F32F16F16_SSILNSQ_5MajorE1ELSS_1ELNSQ_7ScaleInE1ELST_1EEEEEENSA_6LayoutISE_NSB_IJNSC_ILi0EEESX_SX_EEEEENSB_IJNSA_10UnderscoreES10_S10_EEEEENS7_6detail26Sm90ImplicitGemmTileTraitsINSA_13SM90_TMA_LOADENSA_14ComposedLayoutINSA_7SwizzleILi3ELi4ELi3EEENSA_18smem_ptr_flag_bitsILi16EEENSW_INSB_IJNSB_IJSJ_NSC_ILi2EEEEEENSB_IJNSC_ILi8EEES1D_EEENSB_IJSD_NSC_ILi7EEEEEEEEENSB_IJNSB_IJSD_NSC_ILi4096EEEEEENSB_IJSJ_NSC_ILi512EEEEEENSB_IJSX_NSC_ILi8192EEEEEEEEEEEEEvEENS14_INSA_20SM90_TMA_LOAD_IM2COLES1Q_vEEEENS_8epilogue10collective6detail29Sm90TmaWarpSpecializedAdapterINS1W_15DefaultEpilogueISM_NSB_IJlNSB_IJSD_lllEEESX_EEES21_NS1V_6thread17LinearCombinationISM_Li1EffLNS22_9ScaleType4KindE0ELNS_15FloatRoundStyleE2ESM_EENS_4gemm15EpilogueDefaultEEEEEvvEEEEvNT_6ParamsE --------------------------
	.section	.text._ZN7cutlass13device_kernelINS_4conv6kernel13ConvUniversalINS1_16ConvProblemShapeILNS1_8OperatorE2ELi3EEENS1_10collective14CollectiveConvINS1_46MainloopSm90TmaGmmaWarpSpecializedImplicitGemmILS5_2ELi7ELi3EN4cute5tupleIJNSA_1CILi1EEESD_SD_EEENS1_36KernelImplicitTmaWarpSpecializedSm90ELi1EEENSB_IJNSC_ILi128EEENSB_IJSH_EEENSB_IJNSC_ILi64EEEEEEEEENS_6half_tESM_NSA_8TiledMMAINSA_8MMA_AtomIJNSA_4SM904GMMA26MMA_64x128x16_F32F16F16_SSILNSQ_5MajorE1ELSS_1ELNSQ_7ScaleInE1ELST_1EEEEEENSA_6LayoutISE_NSB_IJNSC_ILi0EEESX_SX_EEEEENSB_IJNSA_10UnderscoreES10_S10_EEEEENS7_6detail26Sm90ImplicitGemmTileTraitsINSA_13SM90_TMA_LOADENSA_14ComposedLayoutINSA_7SwizzleILi3ELi4ELi3EEENSA_18smem_ptr_flag_bitsILi16EEENSW_INSB_IJNSB_IJSJ_NSC_ILi2EEEEEENSB_IJNSC_ILi8EEES1D_EEENSB_IJSD_NSC_ILi7EEEEEEEEENSB_IJNSB_IJSD_NSC_ILi4096EEEEEENSB_IJSJ_NSC_ILi512EEEEEENSB_IJSX_NSC_ILi8192EEEEEEEEEEEEEvEENS14_INSA_20SM90_TMA_LOAD_IM2COLES1Q_vEEEENS_8epilogue10collective6detail29Sm90TmaWarpSpecializedAdapterINS1W_15DefaultEpilogueISM_NSB_IJlNSB_IJSD_lllEEESX_EEES21_NS1V_6thread17LinearCombinationISM_Li1EffLNS22_9ScaleType4KindE0ELNS_15FloatRoundStyleE2ESM_EENS_4gemm15EpilogueDefaultEEEEEvvEEEEvNT_6ParamsE,"ax",@progbits
	.align	128
.text._ZN7cutlass13device_kernelINS_4conv6kernel13ConvUniversalINS1_16ConvProblemShapeILNS1_8OperatorE2ELi3EEENS1_10collective14CollectiveConvINS1_46MainloopSm90TmaGmmaWarpSpecializedImplicitGemmILS5_2ELi7ELi3EN4cute5tupleIJNSA_1CILi1EEESD_SD_EEENS1_36KernelImplicitTmaWarpSpecializedSm90ELi1EEENSB_IJNSC_ILi128EEENSB_IJSH_EEENSB_IJNSC_ILi64EEEEEEEEENS_6half_tESM_NSA_8TiledMMAINSA_8MMA_AtomIJNSA_4SM904GMMA26MMA_64x128x16_F32F16F16_SSILNSQ_5MajorE1ELSS_1ELNSQ_7ScaleInE1ELST_1EEEEEENSA_6LayoutISE_NSB_IJNSC_ILi0EEESX_SX_EEEEENSB_IJNSA_10UnderscoreES10_S10_EEEEENS7_6detail26Sm90ImplicitGemmTileTraitsINSA_13SM90_TMA_LOADENSA_14ComposedLayoutINSA_7SwizzleILi3ELi4ELi3EEENSA_18smem_ptr_flag_bitsILi16EEENSW_INSB_IJNSB_IJSJ_NSC_ILi2EEEEEENSB_IJNSC_ILi8EEES1D_EEENSB_IJSD_NSC_ILi7EEEEEEEEENSB_IJNSB_IJSD_NSC_ILi4096EEEEEENSB_IJSJ_NSC_ILi512EEEEEENSB_IJSX_NSC_ILi8192EEEEEEEEEEEEEvEENS14_INSA_20SM90_TMA_LOAD_IM2COLES1Q_vEEEENS_8epilogue10collective6detail29Sm90TmaWarpSpecializedAdapterINS1W_15DefaultEpilogueISM_NSB_IJlNSB_IJSD_lllEEESX_EEES21_NS1V_6thread17LinearCombinationISM_Li1EffLNS22_9ScaleType4KindE0ELNS_15FloatRoundStyleE2ESM_EENS_4gemm15EpilogueDefaultEEEEEvvEEEEvNT_6ParamsE:
        .type           _ZN7cutlass13device_kernelINS_4conv6kernel13ConvUniversalINS1_16ConvProblemShapeILNS1_8OperatorE2ELi3EEENS1_10collective14CollectiveConvINS1_46MainloopSm90TmaGmmaWarpSpecializedImplicitGemmILS5_2ELi7ELi3EN4cute5tupleIJNSA_1CILi1EEESD_SD_EEENS1_36KernelImplicitTmaWarpSpecializedSm90ELi1EEENSB_IJNSC_ILi128EEENSB_IJSH_EEENSB_IJNSC_ILi64EEEEEEEEENS_6half_tESM_NSA_8TiledMMAINSA_8MMA_AtomIJNSA_4SM904GMMA26MMA_64x128x16_F32F16F16_SSILNSQ_5MajorE1ELSS_1ELNSQ_7ScaleInE1ELST_1EEEEEENSA_6LayoutISE_NSB_IJNSC_ILi0EEESX_SX_EEEEENSB_IJNSA_10UnderscoreES10_S10_EEEEENS7_6detail26Sm90ImplicitGemmTileTraitsINSA_13SM90_TMA_LOADENSA_14ComposedLayoutINSA_7SwizzleILi3ELi4ELi3EEENSA_18smem_ptr_flag_bitsILi16EEENSW_INSB_IJNSB_IJSJ_NSC_ILi2EEEEEENSB_IJNSC_ILi8EEES1D_EEENSB_IJSD_NSC_ILi7EEEEEEEEENSB_IJNSB_IJSD_NSC_ILi4096EEEEEENSB_IJSJ_NSC_ILi512EEEEEENSB_IJSX_NSC_ILi8192EEEEEEEEEEEEEvEENS14_INSA_20SM90_TMA_LOAD_IM2COLES1Q_vEEEENS_8epilogue10collective6detail29Sm90TmaWarpSpecializedAdapterINS1W_15DefaultEpilogueISM_NSB_IJlNSB_IJSD_lllEEESX_EEES21_NS1V_6thread17LinearCombinationISM_Li1EffLNS22_9ScaleType4KindE0ELNS_15FloatRoundStyleE2ESM_EENS_4gemm15EpilogueDefaultEEEEEvvEEEEvNT_6ParamsE,@function
        .size           _ZN7cutlass13device_kernelINS_4conv6kernel13ConvUniversalINS1_16ConvProblemShapeILNS1_8OperatorE2ELi3EEENS1_10collective14CollectiveConvINS1_46MainloopSm90TmaGmmaWarpSpecializedImplicitGemmILS5_2ELi7ELi3EN4cute5tupleIJNSA_1CILi1EEESD_SD_EEENS1_36KernelImplicitTmaWarpSpecializedSm90ELi1EEENSB_IJNSC_ILi128EEENSB_IJSH_EEENSB_IJNSC_ILi64EEEEEEEEENS_6half_tESM_NSA_8TiledMMAINSA_8MMA_AtomIJNSA_4SM904GMMA26MMA_64x128x16_F32F16F16_SSILNSQ_5MajorE1ELSS_1ELNSQ_7ScaleInE1ELST_1EEEEEENSA_6LayoutISE_NSB_IJNSC_ILi0EEESX_SX_EEEEENSB_IJNSA_10UnderscoreES10_S10_EEEEENS7_6detail26Sm90ImplicitGemmTileTraitsINSA_13SM90_TMA_LOADENSA_14ComposedLayoutINSA_7SwizzleILi3ELi4ELi3EEENSA_18smem_ptr_flag_bitsILi16EEENSW_INSB_IJNSB_IJSJ_NSC_ILi2EEEEEENSB_IJNSC_ILi8EEES1D_EEENSB_IJSD_NSC_ILi7EEEEEEEEENSB_IJNSB_IJSD_NSC_ILi4096EEEEEENSB_IJSJ_NSC_ILi512EEEEEENSB_IJSX_NSC_ILi8192EEEEEEEEEEEEEvEENS14_INSA_20SM90_TMA_LOAD_IM2COLES1Q_vEEEENS_8epilogue10collective6detail29Sm90TmaWarpSpecializedAdapterINS1W_15DefaultEpilogueISM_NSB_IJlNSB_IJSD_lllEEESX_EEES21_NS1V_6thread17LinearCombinationISM_Li1EffLNS22_9ScaleType4KindE0ELNS_15FloatRoundStyleE2ESM_EENS_4gemm15EpilogueDefaultEEEEEvvEEEEvNT_6ParamsE,(.L_x_288 - _ZN7cutlass13device_kernelINS_4conv6kernel13ConvUniversalINS1_16ConvProblemShapeILNS1_8OperatorE2ELi3EEENS1_10collective14CollectiveConvINS1_46MainloopSm90TmaGmmaWarpSpecializedImplicitGemmILS5_2ELi7ELi3EN4cute5tupleIJNSA_1CILi1EEESD_SD_EEENS1_36KernelImplicitTmaWarpSpecializedSm90ELi1EEENSB_IJNSC_ILi128EEENSB_IJSH_EEENSB_IJNSC_ILi64EEEEEEEEENS_6half_tESM_NSA_8TiledMMAINSA_8MMA_AtomIJNSA_4SM904GMMA26MMA_64x128x16_F32F16F16_SSILNSQ_5MajorE1ELSS_1ELNSQ_7ScaleInE1ELST_1EEEEEENSA_6LayoutISE_NSB_IJNSC_ILi0EEESX_SX_EEEEENSB_IJNSA_10UnderscoreES10_S10_EEEEENS7_6detail26Sm90ImplicitGemmTileTraitsINSA_13SM90_TMA_LOADENSA_14ComposedLayoutINSA_7SwizzleILi3ELi4ELi3EEENSA_18smem_ptr_flag_bitsILi16EEENSW_INSB_IJNSB_IJSJ_NSC_ILi2EEEEEENSB_IJNSC_ILi8EEES1D_EEENSB_IJSD_NSC_ILi7EEEEEEEEENSB_IJNSB_IJSD_NSC_ILi4096EEEEEENSB_IJSJ_NSC_ILi512EEEEEENSB_IJSX_NSC_ILi8192EEEEEEEEEEEEEvEENS14_INSA_20SM90_TMA_LOAD_IM2COLES1Q_vEEEENS_8epilogue10collective6detail29Sm90TmaWarpSpecializedAdapterINS1W_15DefaultEpilogueISM_NSB_IJlNSB_IJSD_lllEEESX_EEES21_NS1V_6thread17LinearCombinationISM_Li1EffLNS22_9ScaleType4KindE0ELNS_15FloatRoundStyleE2ESM_EENS_4gemm15EpilogueDefaultEEEEEvvEEEEvNT_6ParamsE)
        .other          _ZN7cutlass13device_kernelINS_4conv6kernel13ConvUniversalINS1_16ConvProblemShapeILNS1_8OperatorE2ELi3EEENS1_10collective14CollectiveConvINS1_46MainloopSm90TmaGmmaWarpSpecializedImplicitGemmILS5_2ELi7ELi3EN4cute5tupleIJNSA_1CILi1EEESD_SD_EEENS1_36KernelImplicitTmaWarpSpecializedSm90ELi1EEENSB_IJNSC_ILi128EEENSB_IJSH_EEENSB_IJNSC_ILi64EEEEEEEEENS_6half_tESM_NSA_8TiledMMAINSA_8MMA_AtomIJNSA_4SM904GMMA26MMA_64x128x16_F32F16F16_SSILNSQ_5MajorE1ELSS_1ELNSQ_7ScaleInE1ELST_1EEEEEENSA_6LayoutISE_NSB_IJNSC_ILi0EEESX_SX_EEEEENSB_IJNSA_10UnderscoreES10_S10_EEEEENS7_6detail26Sm90ImplicitGemmTileTraitsINSA_13SM90_TMA_LOADENSA_14ComposedLayoutINSA_7SwizzleILi3ELi4ELi3EEENSA_18smem_ptr_flag_bitsILi16EEENSW_INSB_IJNSB_IJSJ_NSC_ILi2EEEEEENSB_IJNSC_ILi8EEES1D_EEENSB_IJSD_NSC_ILi7EEEEEEEEENSB_IJNSB_IJSD_NSC_ILi4096EEEEEENSB_IJSJ_NSC_ILi512EEEEEENSB_IJSX_NSC_ILi8192EEEEEEEEEEEEEvEENS14_INSA_20SM90_TMA_LOAD_IM2COLES1Q_vEEEENS_8epilogue10collective6detail29Sm90TmaWarpSpecializedAdapterINS1W_15DefaultEpilogueISM_NSB_IJlNSB_IJSD_lllEEESX_EEES21_NS1V_6thread17LinearCombinationISM_Li1EffLNS22_9ScaleType4KindE0ELNS_15FloatRoundStyleE2ESM_EENS_4gemm15EpilogueDefaultEEEEEvvEEEEvNT_6ParamsE,@"STO_CUDA_ENTRY STV_DEFAULT"
_ZN7cutlass13device_kernelINS_4conv6kernel13ConvUniversalINS1_16ConvProblemShapeILNS1_8OperatorE2ELi3EEENS1_10collective14CollectiveConvINS1_46MainloopSm90TmaGmmaWarpSpecializedImplicitGemmILS5_2ELi7ELi3EN4cute5tupleIJNSA_1CILi1EEESD_SD_EEENS1_36KernelImplicitTmaWarpSpecializedSm90ELi1EEENSB_IJNSC_ILi128EEENSB_IJSH_EEENSB_IJNSC_ILi64EEEEEEEEENS_6half_tESM_NSA_8TiledMMAINSA_8MMA_AtomIJNSA_4SM904GMMA26MMA_64x128x16_F32F16F16_SSILNSQ_5MajorE1ELSS_1ELNSQ_7ScaleInE1ELST_1EEEEEENSA_6LayoutISE_NSB_IJNSC_ILi0EEESX_SX_EEEEENSB_IJNSA_10UnderscoreES10_S10_EEEEENS7_6detail26Sm90ImplicitGemmTileTraitsINSA_13SM90_TMA_LOADENSA_14ComposedLayoutINSA_7SwizzleILi3ELi4ELi3EEENSA_18smem_ptr_flag_bitsILi16EEENSW_INSB_IJNSB_IJSJ_NSC_ILi2EEEEEENSB_IJNSC_ILi8EEES1D_EEENSB_IJSD_NSC_ILi7EEEEEEEEENSB_IJNSB_IJSD_NSC_ILi4096EEEEEENSB_IJSJ_NSC_ILi512EEEEEENSB_IJSX_NSC_ILi8192EEEEEEEEEEEEEvEENS14_INSA_20SM90_TMA_LOAD_IM2COLES1Q_vEEEENS_8epilogue10collective6detail29Sm90TmaWarpSpecializedAdapterINS1W_15DefaultEpilogueISM_NSB_IJlNSB_IJSD_lllEEESX_EEES21_NS1V_6thread17LinearCombinationISM_Li1EffLNS22_9ScaleType4KindE0ELNS_15FloatRoundStyleE2ESM_EENS_4gemm15EpilogueDefaultEEEEEvvEEEEvNT_6ParamsE:
[----:B------:R-:W-:Y:S01]  /*0000*/  LDC R1, c[0x0][0x28] ;  /* 0x00000a00ff017b82 */ /* 0x000fe20000000800 */
[----:B------:R-:W0:Y:S01]  /*0010*/  S2R R12, SR_TID.X ;  /* 0x00000000000c7919 */ /* 0x000e220000002100 */
[----:B------:R-:W-:Y:S01]  /*0020*/  ELECT P0, URZ, PT ;  /* 0x00000000003f782f */ /* 0x000fe20003800000 */
[----:B------:R-:W-:Y:S01]  /*0030*/  BSSY B0, `(.L_x_0) ;  /* 0x000000f000007945 */ /* 0x000fe20003800000 */
[--C-:B0-----:R-:W-:Y:S02]  /*0040*/  SHF.R.U32.HI R0, RZ, 0x5, R12.reuse ;  /* 0x00000005ff007819 */ /* 0x101fe4000001160c */
[----:B------:R-:W-:-:S03]  /*0050*/  SHF.R.U32.HI R3, RZ, 0x7, R12 ;  /* 0x00000007ff037819 */ /* 0x000fc6000001160c */
[----:B------:R-:W0:Y:S04]  /*0060*/  SHFL.IDX PT, R2, R0, RZ, 0x1f ;  /* 0x00001fff00027589 */ /* 0x000e2800000e0000 */
[----:B------:R1:W2:Y:S01]  /*0070*/  SHFL.IDX PT, R7, R3, RZ, 0x1f ;  /* 0x00001fff03077589 */ /* 0x0002a200000e0000 */
[----:B0-----:R-:W-:-:S13]  /*0080*/  ISETP.NE.OR P0, PT, R2, RZ, !P0 ;  /* 0x000000ff0200720c */ /* 0x001fda0004705670 */
[----:B-12---:R-:W-:Y:S05]  /*0090*/  @P0 BRA `(.L_x_1) ;  /* 0x0000000000200947 */ /* 0x006fea0003800000 */
[----:B------:R-:W-:Y:S02]  /*00a0*/  ULDC.64 UR4, c[0x0][0x198] ;  /* 0x0000660000047ab9 */ /* 0x000fe40000000a00 */
[----:B------:R-:W-:Y:S02]  /*00b0*/  UIADD3 UR6, UP0, UR4, 0xf0, URZ ;  /* 0x000000f004067890 */ /* 0x000fe4000ff1e03f */
[----:B------:R-:W-:Y:S02]  /*00c0*/  UIADD3 UR4, UP1, UR4, 0x1f0, URZ ;  /* 0x000001f004047890 */ /* 0x000fe4000ff3e03f */
[----:B------:R-:W-:Y:S02]  /*00d0*/  UIADD3.X UR7, URZ, UR5, URZ, UP0, !UPT ;  /* 0x000000053f077290 */ /* 0x000fe400087fe43f */
[----:B------:R-:W-:-:S07]  /*00e0*/  UIADD3.X UR5, URZ, UR5, URZ, UP1, !UPT ;  /* 0x000000053f057290 */ /* 0x000fce0008ffe43f */
[----:B------:R0:W-:Y:S02]  /*00f0*/  UTMACCTL.PF [UR6] ;  /* 0x00000000060079b9 */ /* 0x0001e40008040000 */
[----:B------:R0:W-:Y:S02]  /*0100*/  UTMACCTL.PF [UR4] ;  /* 0x00000000040079b9 */ /* 0x0001e40008040000 */
[----:B0-----:R-:W-:Y:S01]  /*0110*/  NOP ;  /* 0x0000000000007918 */ /* 0x001fe20000000000 */
.L_x_1:
[----:B------:R-:W-:Y:S05]  /*0120*/  BSYNC B0 ;  /* 0x0000000000007941 */ /* 0x000fea0003800000 */
.L_x_0:
[----:B------:R-:W0:Y:S01]  /*0130*/  SHFL.IDX PT, R0, R0, RZ, 0x1f ;  /* 0x00001fff00007589 */ /* 0x000e2200000e0000 */
[----:B------:R-:W-:-:S04]  /*0140*/  SHF.R.S32.HI R3, RZ, 0x1f, R2 ;  /* 0x0000001fff037819 */ /* 0x000fc80000011402 */
[----:B------:R-:W-:Y:S02]  /*0150*/  LEA.HI R3, R3, R2, RZ, 0x2 ;  /* 0x0000000203037211 */ /* 0x000fe400078f10ff */
[----:B0-----:R-:W-:-:S13]  /*0160*/  ISETP.NE.AND P0, PT, R0, RZ, PT ;  /* 0x000000ff0000720c */ /* 0x001fda0003f05270 */
[----:B------:R-:W-:Y:S05]  /*0170*/  @P0 BRA `(.L_x_2) ;  /* 0x0000000000700947 */ /* 0x000fea0003800000 */
[----:B------:R-:W0:Y:S01]  /*0180*/  S2UR UR8, SR_CgaCtaId ;  /* 0x00000000000879c3 */ /* 0x000e220000008800 */
[----:B------:R-:W-:Y:S01]  /*0190*/  UMOV UR4, 0x400 ;  /* 0x0000040000047882 */ /* 0x000fe20000000000 */
[----:B------:R-:W-:Y:S01]  /*01a0*/  UMOV UR5, 0x1 ;  /* 0x0000000100057882 */ /* 0x000fe20000000000 */
[----:B------:R-:W-:Y:S01]  /*01b0*/  UMOV UR6, 0x80 ;  /* 0x0000008000067882 */ /* 0x000fe20000000000 */
[----:B------:R-:W-:Y:S01]  /*01c0*/  ELECT P0, URZ, PT ;  /* 0x00000000003f782f */ /* 0x000fe20003800000 */
[----:B------:R-:W-:-:S04]  /*01d0*/  UIADD3 UR6, -UR6, 0x100000, URZ ;  /* 0x0010000006067890 */ /* 0x000fc8000fffe13f */
[----:B------:R-:W-:Y:S02]  /*01e0*/  USHF.L.U32 UR7, UR6, 0xb, URZ ;  /* 0x0000000b06077899 */ /* 0x000fe4000800063f */
[----:B------:R-:W-:Y:S02]  /*01f0*/  USHF.L.U32 UR6, UR6, 0x1, URZ ;  /* 0x0000000106067899 */ /* 0x000fe4000800063f */
[----:B0-----:R-:W-:Y:S02]  /*0200*/  ULEA UR8, UR8, UR4, 0x18 ;  /* 0x0000000408087291 */ /* 0x001fe4000f8ec03f */
[----:B------:R-:W-:-:S04]  /*0210*/  UIADD3 UR4, -UR5, 0x100000, URZ ;  /* 0x0010000005047890 */ /* 0x000fc8000fffe13f */
[----:B------:R-:W-:Y:S02]  /*0220*/  USHF.L.U32 UR5, UR4, 0xb, URZ ;  /* 0x0000000b04057899 */ /* 0x000fe4000800063f */
[----:B------:R-:W-:Y:S01]  /*0230*/  USHF.L.U32 UR4, UR4, 0x1, URZ ;  /* 0x0000000104047899 */ /* 0x000fe2000800063f */
[----:B------:R-:W0:Y:S11]  /*0240*/  FENCE.VIEW.ASYNC.S ;  /* 0x00000000000073c6 */ /* 0x000e360000000000 */
[----:B0-----:R0:W1:Y:S01]  /*0250*/  SYNCS.EXCH.64 URZ, [UR8+0x38000], UR4 ;  /* 0x03800004083f75b2 */ /* 0x0010620008000100 */
[----:B------:R0:W2:Y:S01]  /*0260*/  SYNCS.EXCH.64 URZ, [UR8+0x38038], UR6 ;  /* 0x03803806083f75b2 */ /* 0x0000a20008000100 */
[----:B------:R0:W3:Y:S01]  /*0270*/  SYNCS.EXCH.64 URZ, [UR8+0x38008], UR4 ;  /* 0x03800804083f75b2 */ /* 0x0000e20008000100 */
[----:B------:R0:W4:Y:S01]  /*0280*/  SYNCS.EXCH.64 URZ, [UR8+0x38040], UR6 ;  /* 0x03804006083f75b2 */ /* 0x0001220008000100 */
[----:B------:R0:W0:Y:S01]  /*0290*/  SYNCS.EXCH.64 URZ, [UR8+0x38010], UR4 ;  /* 0x03801004083f75b2 */ /* 0x0000220008000100 */
        /* <DEDUP_REMOVED lines=9> */
[----:B------:R-:W-:Y:S01]  /*0330*/  NOP ;  /* 0x0000000000007918 */ /* 0x000fe20000000000 */
.L_x_2:
[----:B0-----:R-:W-:Y:S01]  /*0340*/  ULDC.64 UR4, c[0x0][0x618] ;  /* 0x0001860000047ab9 */ /* 0x001fe20000000a00 */
[----:B------:R-:W-:Y:S01]  /*0350*/  LOP3.LUT R3, R3, 0xfffffffc, RZ, 0xc0, !PT ;  /* 0xfffffffc03037812 */ /* 0x000fe200078ec0ff */
[----:B------:R-:W-:Y:S01]  /*0360*/  NOP ;  /* 0x0000000000007918 */ /* 0x000fe20000000000 */
[----:B------:R-:W-:Y:S01]  /*0370*/  ISETP.NE.U32.AND P0, PT, RZ, UR4, PT ;  /* 0x00000004ff007c0c */ /* 0x000fe2000bf05070 */
[----:B------:R-:W-:Y:S01]  /*0380*/  NOP ;  /* 0x0000000000007918 */ /* 0x000fe20000000000 */
[----:B-1234-:R-:W-:Y:S01]  /*0390*/  BAR.SYNC.DEFER_BLOCKING 0x0 ;  /* 0x0000000000007b1d */ /* 0x01efe20000010000 */
[----:B------:R-:W-:Y:S01]  /*03a0*/  IMAD.IADD R6, R2, 0x1, -R3 ;  /* 0x0000000102067824 */ /* 0x000fe200078e0a03 */
[----:B------:R-:W-:Y:S02]  /*03b0*/  ISETP.NE.AND.EX P0, PT, RZ, UR5, PT, P0 ;  /* 0x00000005ff007c0c */ /* 0x000fe4000bf05300 */
[C---:B------:R-:W-:Y:S02]  /*03c0*/  ISETP.NE.AND P2, PT, R7.reuse, 0x1, PT ;  /* 0x000000010700780c */ /* 0x040fe40003f45270 */
[----:B------:R-:W-:Y:S01]  /*03d0*/  LOP3.LUT P1, RZ, R7, R6, RZ, 0xfc, !PT ;  /* 0x0000000607ff7212 */ /* 0x000fe2000782fcff */
[----:B------:R-:W-:-:S03]  /*03e0*/  ULDC.64 UR12, c[0x0][0x208] ;  /* 0x00008200000c7ab9 */ /* 0x000fc60000000a00 */
[----:B------:R-:W-:-:S04]  /*03f0*/  SEL R3, RZ, 0x1, P1 ;  /* 0x00000001ff037807 */ /* 0x000fc80000800000 */
[----:B------:R-:W-:Y:S01]  /*0400*/  SEL R3, R3, 0x2, P2 ;  /* 0x0000000203037807 */ /* 0x000fe20001000000 */
[----:B------:R-:W-:Y:S06]  /*0410*/  @!P0 BRA `(.L_x_3) ;  /* 0x00000000001c8947 */ /* 0x000fec0003800000 */
[----:B------:R-:W0:Y:S02]  /*0420*/  LDC.64 R4, c[0x0][0x618] ;  /* 0x00018600ff047b82 */ /* 0x000e240000000a00 */
[----:B0-----:R-:W2:Y:S02]  /*0430*/  LDG.E.64 R4, desc[UR12][R4.64] ;  /* 0x0000000c04047981 */ /* 0x001ea4000c1e1b00 */
[----:B--2---:R-:W-:-:S04]  /*0440*/  ISETP.NE.U32.AND P0, PT, R4, RZ, PT ;  /* 0x000000ff0400720c */ /* 0x004fc80003f05070 */
[----:B------:R-:W-:-:S13]  /*0450*/  ISETP.NE.AND.EX P0, PT, R5, RZ, PT, P0 ;  /* 0x000000ff0500720c */ /* 0x000fda0003f05300 */
[----:B------:R-:W-:Y:S05]  /*0460*/  @!P0 BRA `(.L_x_3) ;  /* 0x0000000000088947 */ /* 0x000fea0003800000 */
[----:B------:R2:W5:Y:S01]  /*0470*/  LD.E R0, desc[UR12][R4.64] ;  /* 0x0000000c04007980 */ /* 0x000562000c101900 */
[----:B------:R-:W-:Y:S05]  /*0480*/  BRA `(.L_x_4) ;  /* 0x0000000000207947 */ /* 0x000fea0003800000 */
.L_x_3:
[----:B------:R-:W-:Y:S02]  /*0490*/  ULDC.64 UR4, c[0x0][0x608] ;  /* 0x0001820000047ab9 */ /* 0x000fe40000000a00 */
[----:B------:R-:W-:-:S04]  /*04a0*/  ISETP.NE.U32.AND P0, PT, RZ, UR4, PT ;  /* 0x00000004ff007c0c */ /* 0x000fc8000bf05070 */
[----:B------:R-:W-:-:S13]  /*04b0*/  ISETP.NE.AND.EX P0, PT, RZ, UR5, PT, P0 ;  /* 0x00000005ff007c0c */ /* 0x000fda000bf05300 */
[----:B------:R-:W-:Y:S05]  /*04c0*/  @!P0 BRA `(.L_x_5) ;  /* 0x00000000000c8947 */ /* 0x000fea0003800000 */
[----:B------:R-:W0:Y:S02]  /*04d0*/  LDC.64 R4, c[0x0][0x608] ;  /* 0x00018200ff047b82 */ /* 0x000e240000000a00 */
[----:B0-----:R1:W5:Y:S01]  /*04e0*/  LDG.E R0, desc[UR12][R4.64] ;  /* 0x0000000c04007981 */ /* 0x001362000c1e1900 */
[----:B------:R-:W-:Y:S05]  /*04f0*/  BRA `(.L_x_4) ;  /* 0x0000000000047947 */ /* 0x000fea0003800000 */
.L_x_5:
[----:B------:R-:W0:Y:S02]  /*0500*/  LDC R0, c[0x0][0x600] ;  /* 0x00018000ff007b82 */ /* 0x000e240000000800 */
.L_x_4:
[----:B------:R-:W-:Y:S02]  /*0510*/  ULDC.64 UR4, c[0x0][0x620] ;  /* 0x0001880000047ab9 */ /* 0x000fe40000000a00 */
[----:B------:R-:W-:-:S04]  /*0520*/  ISETP.NE.U32.AND P0, PT, RZ, UR4, PT ;  /* 0x00000004ff007c0c */ /* 0x000fc8000bf05070 */
[----:B------:R-:W-:-:S13]  /*0530*/  ISETP.NE.AND.EX P0, PT, RZ, UR5, PT, P0 ;  /* 0x00000005ff007c0c */ /* 0x000fda000bf05300 */
[----:B------:R-:W-:Y:S05]  /*0540*/  @!P0 BRA `(.L_x_6) ;  /* 0x00000000001c8947 */ /* 0x000fea0003800000 */
[----:B-12---:R-:W1:Y:S02]  /*0550*/  LDC.64 R4, c[0x0][0x620] ;  /* 0x00018800ff047b82 */ /* 0x006e640000000a00 */
[----:B-1----:R-:W2:Y:S02]  /*0560*/  LDG.E.64 R4, desc[UR12][R4.64] ;  /* 0x0000000c04047981 */ /* 0x002ea4000c1e1b00 */
[----:B--2---:R-:W-:-:S04]  /*0570*/  ISETP.NE.U32.AND P0, PT, R4, RZ, PT ;  /* 0x000000ff0400720c */ /* 0x004fc80003f05070 */
[----:B------:R-:W-:-:S13]  /*0580*/  ISETP.NE.AND.EX P0, PT, R5, RZ, PT, P0 ;  /* 0x000000ff0500720c */ /* 0x000fda0003f05300 */
[----:B------:R-:W-:Y:S05]  /*0590*/  @!P0 BRA `(.L_x_6) ;  /* 0x0000000000088947 */ /* 0x000fea0003800000 */
[----:B------:R1:W5:Y:S01]  /*05a0*/  LD.E R2, desc[UR12][R4.64] ;  /* 0x0000000c04027980 */ /* 0x000362000c101900 */
[----:B------:R-:W-:Y:S05]  /*05b0*/  BRA `(.L_x_7) ;  /* 0x0000000000207947 */ /* 0x000fea0003800000 */
.L_x_6:
[----:B------:R-:W-:Y:S02]  /*05c0*/  ULDC.64 UR4, c[0x0][0x610] ;  /* 0x0001840000047ab9 */ /* 0x000fe40000000a00 */
[----:B------:R-:W-:-:S04]  /*05d0*/  ISETP.NE.U32.AND P0, PT, RZ, UR4, PT ;  /* 0x00000004ff007c0c */ /* 0x000fc8000bf05070 */
[----:B------:R-:W-:-:S13]  /*05e0*/  ISETP.NE.AND.EX P0, PT, RZ, UR5, PT, P0 ;  /* 0x00000005ff007c0c */ /* 0x000fda000bf05300 */
[----:B------:R-:W-:Y:S05]  /*05f0*/  @!P0 BRA `(.L_x_8) ;  /* 0x00000000000c8947 */ /* 0x000fea0003800000 */
[----:B-12---:R-:W1:Y:S02]  /*0600*/  LDC.64 R4, c[0x0][0x610] ;  /* 0x00018400ff047b82 */ /* 0x006e640000000a00 */
[----:B-1----:R4:W5:Y:S01]  /*0610*/  LDG.E R2, desc[UR12][R4.64] ;  /* 0x0000000c04027981 */ /* 0x002962000c1e1900 */
[----:B------:R-:W-:Y:S05]  /*0620*/  BRA `(.L_x_7) ;  /* 0x0000000000047947 */ /* 0x000fea0003800000 */
.L_x_8:
[----:B------:R-:W3:Y:S02]  /*0630*/  LDC R2, c[0x0][0x604] ;  /* 0x00018100ff027b82 */ /* 0x000ee40000000800 */
.L_x_7:
[----:B-12-4-:R-:W1:Y:S01]  /*0640*/  LDC R4, c[0x0][0x4d8] ;  /* 0x00013600ff047b82 */ /* 0x016e620000000800 */
[----:B------:R-:W2:Y:S07]  /*0650*/  S2R R13, SR_CTAID.Y ;  /* 0x00000000000d7919 */ /* 0x000eae0000002600 */
[----:B------:R-:W4:Y:S08]  /*0660*/  LDC R23, c[0x0][0x4dc] ;  /* 0x00013700ff177b82 */ /* 0x000f300000000800 */
[----:B------:R-:W0:Y:S01]  /*0670*/  LDC R160, c[0x0][0x4e0] ;  /* 0x00013800ffa07b82 */ /* 0x000e220000000800 */
[----:B-1----:R-:W-:-:S07]  /*0680*/  VIADD R4, R4, 0x7f ;  /* 0x0000007f04047836 */ /* 0x002fce0000000000 */
[----:B------:R-:W1:Y:S01]  /*0690*/  LDC R18, c[0x0][0x294] ;  /* 0x0000a500ff127b82 */ /* 0x000e620000000800 */
[----:B------:R-:W-:Y:S02]  /*06a0*/  SHF.R.S32.HI R5, RZ, 0x1f, R4 ;  /* 0x0000001fff057819 */ /* 0x000fe40000011404 */
[----:B----4-:R-:W-:Y:S02]  /*06b0*/  IABS R16, R23 ;  /* 0x0000001700107213 */ /* 0x010fe40000000000 */
[----:B------:R-:W-:Y:S02]  /*06c0*/  LEA.HI R5, R5, R4, RZ, 0x7 ;  /* 0x0000000405057211 */ /* 0x000fe400078f38ff */
[----:B------:R-:W4:Y:S02]  /*06d0*/  I2F.RP R10, R16 ;  /* 0x00000010000a7306 */ /* 0x000f240000209400 */
[----:B------:R-:W-:-:S04]  /*06e0*/  SHF.R.S32.HI R8, RZ, 0x7, R5 ;  /* 0x00000007ff087819 */ /* 0x000fc80000011405 */
[-C--:B------:R-:W-:Y:S02]  /*06f0*/  IABS R14, R8.reuse ;  /* 0x00000008000e7213 */ /* 0x080fe40000000000 */
[----:B------:R-:W-:Y:S02]  /*0700*/  IABS R15, R8 ;  /* 0x00000008000f7213 */ /* 0x000fe40000000000 */
[----:B------:R-:W2:Y:S08]  /*0710*/  I2F.RP R9, R14 ;  /* 0x0000000e00097306 */ /* 0x000eb00000209400 */
[----:B----4-:R-:W-:Y:S08]  /*0720*/  MUFU.RCP R10, R10 ;  /* 0x0000000a000a7308 */ /* 0x010ff00000001000 */
[----:B--2---:R-:W2:Y:S02]  /*0730*/  MUFU.RCP R9, R9 ;  /* 0x0000000900097308 */ /* 0x004ea40000001000 */
[----:B--2---:R-:W-:Y:S01]  /*0740*/  VIADD R4, R9, 0xffffffe ;  /* 0x0ffffffe09047836 */ /* 0x004fe20000000000 */
[----:B------:R-:W-:-:S05]  /*0750*/  IABS R9, R13 ;  /* 0x0000000d00097213 */ /* 0x000fca0000000000 */
[----:B------:R2:W4:Y:S02]  /*0760*/  F2I.FTZ.U32.TRUNC.NTZ R5, R4 ;  /* 0x0000000400057305 */ /* 0x000524000021f000 */
[----:B--2---:R-:W-:Y:S02]  /*0770*/  IMAD.MOV.U32 R4, RZ, RZ, RZ ;  /* 0x000000ffff047224 */ /* 0x004fe400078e00ff */
[----:B----4-:R-:W-:-:S04]  /*0780*/  IMAD.MOV R11, RZ, RZ, -R5 ;  /* 0x000000ffff0b7224 */ /* 0x010fc800078e0a05 */
[----:B------:R-:W-:-:S04]  /*0790*/  IMAD R11, R11, R14, RZ ;  /* 0x0000000e0b0b7224 */ /* 0x000fc800078e02ff */
[----:B------:R-:W-:-:S04]  /*07a0*/  IMAD.HI.U32 R5, R5, R11, R4 ;  /* 0x0000000b05057227 */ /* 0x000fc800078e0004 */
[----:B------:R-:W-:Y:S01]  /*07b0*/  IMAD.MOV R11, RZ, RZ, -R15 ;  /* 0x000000ffff0b7224 */ /* 0x000fe200078e0a0f */
[----:B0-----:R-:W-:Y:S01]  /*07c0*/  IABS R15, R160 ;  /* 0x000000a0000f7213 */ /* 0x001fe20000000000 */
[----:B------:R-:W-:-:S04]  /*07d0*/  IMAD.HI.U32 R4, R5, R9, RZ ;  /* 0x0000000905047227 */ /* 0x000fc800078e00ff */
[----:B------:R-:W-:Y:S01]  /*07e0*/  IMAD R5, R4, R11, R9 ;  /* 0x0000000b04057224 */ /* 0x000fe200078e0209 */
[----:B------:R-:W-:Y:S01]  /*07f0*/  LOP3.LUT R9, R13, R8, RZ, 0x3c, !PT ;  /* 0x000000080d097212 */ /* 0x000fe200078e3cff */
[----:B------:R-:W-:-:S03]  /*0800*/  VIADD R11, R10, 0xffffffe ;  /* 0x0ffffffe0a0b7836 */ /* 0x000fc60000000000 */
[----:B------:R-:W-:Y:S02]  /*0810*/  ISETP.GT.U32.AND P1, PT, R14, R5, PT ;  /* 0x000000050e00720c */ /* 0x000fe40003f24070 */
[----:B------:R-:W-:-:S11]  /*0820*/  ISETP.GE.AND P2, PT, R9, RZ, PT ;  /* 0x000000ff0900720c */ /* 0x000fd60003f46270 */
[----:B------:R-:W-:Y:S02]  /*0830*/  @!P1 IMAD.IADD R5, R5, 0x1, -R14 ;  /* 0x0000000105059824 */ /* 0x000fe400078e0a0e */
[----:B------:R-:W-:Y:S01]  /*0840*/  @!P1 VIADD R4, R4, 0x1 ;  /* 0x0000000104049836 */ /* 0x000fe20000000000 */
[----:B------:R-:W-:Y:S02]  /*0850*/  ISETP.NE.AND P1, PT, R8, RZ, PT ;  /* 0x000000ff0800720c */ /* 0x000fe40003f25270 */
[----:B------:R-:W-:Y:S02]  /*0860*/  ISETP.GE.U32.AND P0, PT, R5, R14, PT ;  /* 0x0000000e0500720c */ /* 0x000fe40003f06070 */
[----:B------:R-:W0:Y:S11]  /*0870*/  F2I.FTZ.U32.TRUNC.NTZ R5, R11 ;  /* 0x0000000b00057305 */ /* 0x000e36000021f000 */
[----:B------:R-:W-:-:S04]  /*0880*/  @P0 VIADD R4, R4, 0x1 ;  /* 0x0000000104040836 */ /* 0x000fc80000000000 */
[----:B------:R-:W-:Y:S02]  /*0890*/  IMAD.MOV.U32 R14, RZ, RZ, R4 ;  /* 0x000000ffff0e7224 */ /* 0x000fe400078e0004 */
[----:B0-----:R-:W-:Y:S02]  /*08a0*/  IMAD.MOV R9, RZ, RZ, -R5 ;  /* 0x000000ffff097224 */ /* 0x001fe400078e0a05 */
[----:B------:R-:W-:Y:S01]  /*08b0*/  @!P2 IMAD.MOV R14, RZ, RZ, -R14 ;  /* 0x000000ffff0ea224 */ /* 0x000fe200078e0a0e */
[----:B------:R-:W-:Y:S01]  /*08c0*/  @!P1 LOP3.LUT R14, RZ, R8, RZ, 0x33, !PT ;  /* 0x00000008ff0e9212 */ /* 0x000fe200078e33ff */
[----:B------:R-:W-:Y:S02]  /*08d0*/  IMAD R9, R9, R16, RZ ;  /* 0x0000001009097224 */ /* 0x000fe400078e02ff */
[----:B------:R-:W-:Y:S01]  /*08e0*/  IMAD.MOV.U32 R4, RZ, RZ, RZ ;  /* 0x000000ffff047224 */ /* 0x000fe200078e00ff */
[----:B------:R-:W-:-:S03]  /*08f0*/  IABS R10, R14 ;  /* 0x0000000e000a7213 */ /* 0x000fc60000000000 */
[----:B------:R-:W-:-:S04]  /*0900*/  IMAD.HI.U32 R4, R5, R9, R4 ;  /* 0x0000000905047227 */ /* 0x000fc800078e0004 */
[----:B------:R-:W-:Y:S02]  /*0910*/  IMAD.MOV.U32 R5, RZ, RZ, R10 ;  /* 0x000000ffff057224 */ /* 0x000fe400078e000a */
[----:B------:R-:W0:Y:S02]  /*0920*/  I2F.RP R10, R15 ;  /* 0x0000000f000a7306 */ /* 0x000e240000209400 */
[----:B------:R-:W-:-:S04]  /*0930*/  IMAD.HI.U32 R4, R4, R5, RZ ;  /* 0x0000000504047227 */ /* 0x000fc800078e00ff */
[----:B------:R-:W-:-:S04]  /*0940*/  IMAD.MOV R9, RZ, RZ, -R4 ;  /* 0x000000ffff097224 */ /* 0x000fc800078e0a04 */
[----:B------:R-:W-:Y:S01]  /*0950*/  IMAD R5, R16, R9, R5 ;  /* 0x0000000910057224 */ /* 0x000fe200078e0205 */
[----:B------:R-:W-:-:S04]  /*0960*/  LOP3.LUT R9, R14, R23, RZ, 0x3c, !PT ;  /* 0x000000170e097212 */ /* 0x000fc800078e3cff */
[----:B------:R-:W-:Y:S01]  /*0970*/  ISETP.GT.U32.AND P1, PT, R16, R5, PT ;  /* 0x000000051000720c */ /* 0x000fe20003f24070 */
[----:B0-----:R-:W0:Y:S01]  /*0980*/  MUFU.RCP R10, R10 ;  /* 0x0000000a000a7308 */ /* 0x001e220000001000 */
[----:B------:R-:W-:-:S11]  /*0990*/  ISETP.GE.AND P2, PT, R9, RZ, PT ;  /* 0x000000ff0900720c */ /* 0x000fd60003f46270 */
[----:B------:R-:W-:Y:S02]  /*09a0*/  @!P1 IMAD.IADD R5, R5, 0x1, -R16 ;  /* 0x0000000105059824 */ /* 0x000fe400078e0a10 */
[----:B------:R-:W-:Y:S01]  /*09b0*/  @!P1 VIADD R4, R4, 0x1 ;  /* 0x0000000104049836 */ /* 0x000fe20000000000 */
[----:B------:R-:W-:Y:S02]  /*09c0*/  ISETP.NE.AND P1, PT, R23, RZ, PT ;  /* 0x000000ff1700720c */ /* 0x000fe40003f25270 */
[----:B------:R-:W-:Y:S01]  /*09d0*/  ISETP.GE.U32.AND P0, PT, R5, R16, PT ;  /* 0x000000100500720c */ /* 0x000fe20003f06070 */
[----:B0-----:R-:W-:-:S04]  /*09e0*/  VIADD R11, R10, 0xffffffe ;  /* 0x0ffffffe0a0b7836 */ /* 0x001fc80000000000 */
[----:B------:R-:W0:Y:S08]  /*09f0*/  F2I.FTZ.U32.TRUNC.NTZ R5, R11 ;  /* 0x0000000b00057305 */ /* 0x000e30000021f000 */
        /* <DEDUP_REMOVED lines=10> */
[----:B------:R-:W-:Y:S02]  /*0aa0*/  IMAD.MOV R9, RZ, RZ, -R14 ;  /* 0x000000ffff097224 */ /* 0x000fe400078e0a0e */
[----:B------:R-:W-:-:S04]  /*0ab0*/  IMAD.HI.U32 R16, R4, R5, RZ ;  /* 0x0000000504107227 */ /* 0x000fc800078e00ff */
[----:B------:R-:W-:Y:S02]  /*0ac0*/  IMAD.MOV R4, RZ, RZ, -R16 ;  /* 0x000000ffff047224 */ /* 0x000fe400078e0a10 */
[----:B------:R-:W-:Y:S02]  /*0ad0*/  IMAD.MOV R10, RZ, RZ, -R17 ;  /* 0x000000ffff0a7224 */ /* 0x000fe400078e0a11 */
[----:B------:R-:W-:Y:S02]  /*0ae0*/  IMAD R4, R15, R4, R5 ;  /* 0x000000040f047224 */ /* 0x000fe400078e0205 */
[----:B------:R-:W-:Y:S02]  /*0af0*/  IMAD R155, R8, R9, R13 ;  /* 0x00000009089b7224 */ /* 0x000fe400078e020d */
[----:B------:R-:W-:Y:S01]  /*0b00*/  IMAD R23, R23, R10, R14 ;  /* 0x0000000a17177224 */ /* 0x000fe200078e020e */
[----:B------:R-:W-:-:S13]  /*0b10*/  ISETP.GT.U32.AND P1, PT, R15, R4, PT ;  /* 0x000000040f00720c */ /* 0x000fda0003f24070 */
[----:B------:R-:W-:Y:S02]  /*0b20*/  @!P1 IMAD.IADD R4, R4, 0x1, -R15 ;  /* 0x0000000104049824 */ /* 0x000fe400078e0a0f */
[----:B------:R-:W-:Y:S01]  /*0b30*/  @!P1 VIADD R16, R16, 0x1 ;  /* 0x0000000110109836 */ /* 0x000fe20000000000 */
[----:B------:R-:W-:Y:S02]  /*0b40*/  ISETP.NE.AND P1, PT, R160, RZ, PT ;  /* 0x000000ffa000720c */ /* 0x000fe40003f25270 */
[----:B------:R-:W-:Y:S02]  /*0b50*/  ISETP.GE.U32.AND P0, PT, R4, R15, PT ;  /* 0x0000000f0400720c */ /* 0x000fe40003f06070 */
[----:B------:R-:W-:-:S04]  /*0b60*/  LOP3.LUT R4, R17, R160, RZ, 0x3c, !PT ;  /* 0x000000a011047212 */ /* 0x000fc800078e3cff */
[----:B------:R-:W-:Y:S01]  /*0b70*/  ISETP.GE.AND P2, PT, R4, RZ, PT ;  /* 0x000000ff0400720c */ /* 0x000fe20003f46270 */
[----:B-1----:R-:W-:-:S05]  /*0b80*/  VIADD R4, R18, 0x3f ;  /* 0x0000003f12047836 */ /* 0x002fca0000000000 */
[----:B------:R-:W-:Y:S01]  /*0b90*/  SHF.R.S32.HI R5, RZ, 0x1f, R4 ;  /* 0x0000001fff057819 */ /* 0x000fe20000011404 */
[----:B------:R-:W-:Y:S01]  /*0ba0*/  @P0 VIADD R16, R16, 0x1 ;  /* 0x0000000110100836 */ /* 0x000fe20000000000 */
[----:B------:R-:W-:Y:S02]  /*0bb0*/  ISETP.NE.AND P0, PT, R7, RZ, PT ;  /* 0x000000ff0700720c */ /* 0x000fe40003f05270 */
[----:B------:R-:W-:-:S03]  /*0bc0*/  LEA.HI R5, R5, R4, RZ, 0x6 ;  /* 0x0000000405057211 */ /* 0x000fc600078f30ff */
[----:B------:R-:W-:Y:S01]  /*0bd0*/  @!P2 IMAD.MOV R16, RZ, RZ, -R16 ;  /* 0x000000ffff10a224 */ /* 0x000fe200078e0a10 */
[----:B------:R-:W-:Y:S02]  /*0be0*/  @!P1 LOP3.LUT R16, RZ, R160, RZ, 0x33, !PT ;  /* 0x000000a0ff109212 */ /* 0x000fe400078e33ff */
[----:B------:R-:W-:-:S03]  /*0bf0*/  SHF.R.S32.HI R9, RZ, 0x6, R5 ;  /* 0x00000006ff097819 */ /* 0x000fc60000011405 */
[----:B------:R-:W-:-:S04]  /*0c00*/  IMAD.MOV R11, RZ, RZ, -R16 ;  /* 0x000000ffff0b7224 */ /* 0x000fc800078e0a10 */
[----:B------:R-:W-:Y:S01]  /*0c10*/  IMAD R160, R160, R11, R17 ;  /* 0x0000000ba0a07224 */ /* 0x000fe200078e0211 */
[----:B------:R-:W-:Y:S06]  /*0c20*/  @!P0 BRA `(.L_x_9) ;  /* 0x000000a000f48947 */ /* 0x000fec0003800000 */
[----:B------:R-:W-:-:S13]  /*0c30*/  ISETP.NE.AND P0, PT, R7, 0x1, PT ;  /* 0x000000010700780c */ /* 0x000fda0003f05270 */
[----:B------:R-:W-:Y:S05]  /*0c40*/  @P0 EXIT ;  /* 0x000000000000094d */ /* 0x000fea0003800000 */
[----:B------:R-:W-:Y:S01]  /*0c50*/  ISETP.GE.AND P0, PT, R18, 0x1, PT ;  /* 0x000000011200780c */ /* 0x000fe20003f06270 */
[----:B------:R-:W-:Y:S01]  /*0c60*/  UMOV UR4, URZ ;  /* 0x0000003f00047c82 */ /* 0x000fe20008000000 */
[----:B------:R-:W-:Y:S02]  /*0c70*/  CS2R R86, SRZ ;  /* 0x0000000000567805 */ /* 0x000fe4000001ff00 */
[----:B------:R-:W-:Y:S02]  /*0c80*/  CS2R R88, SRZ ;  /* 0x0000000000587805 */ /* 0x000fe4000001ff00 */
[----:B------:R-:W-:Y:S02]  /*0c90*/  CS2R R90, SRZ ;  /* 0x00000000005a7805 */ /* 0x000fe4000001ff00 */
[----:B------:R-:W-:Y:S02]  /*0ca0*/  CS2R R92, SRZ ;  /* 0x00000000005c7805 */ /* 0x000fe4000001ff00 */
[----:B------:R-:W-:-:S02]  /*0cb0*/  CS2R R94, SRZ ;  /* 0x00000000005e7805 */ /* 0x000fc4000001ff00 */
[----:B------:R-:W-:Y:S02]  /*0cc0*/  CS2R R96, SRZ ;  /* 0x0000000000607805 */ /* 0x000fe4000001ff00 */
        /* <DEDUP_REMOVED lines=57> */
[----:B------:R-:W-:Y:S01]  /*1060*/  CS2R R84, SRZ ;  /* 0x0000000000547805 */ /* 0x000fe2000001ff00 */
[----:B------:R-:W-:Y:S06]  /*1070*/  @!P0 BRA `(.L_x_10) ;  /* 0x0000000000d48947 */ /* 0x000fec0003800000 */
[----:B------:R-:W-:-:S04]  /*1080*/  LOP3.LUT R4, R3, 0x1, RZ, 0xfc, !PT ;  /* 0x0000000103047812 */ /* 0x000fc800078efcff */
[----:B------:R-:W-:-:S13]  /*1090*/  ISETP.NE.AND P0, PT, R4, 0x3, PT ;  /* 0x000000030400780c */ /* 0x000fda0003f05270 */
[----:B------:R-:W-:Y:S05]  /*10a0*/  @!P0 BRA `(.L_x_11) ;  /* 0x0000000000048947 */ /* 0x000fea0003800000 */
[----:B------:R-:W-:Y:S01]  /*10b0*/  BPT.TRAP 0x1 ;  /* 0x000000040000795c */ /* 0x000fe20000300000 */
.L_x_11:
[----:B------:R-:W0:Y:S01]  /*10c0*/  S2UR UR5, SR_CgaCtaId ;  /* 0x00000000000579c3 */ /* 0x000e220000008800 */
[----:B------:R-:W-:Y:S01]  /*10d0*/  SHF.L.U32 R4, RZ, 0x1f, RZ ;  /* 0x0000001fff047819 */ /* 0x000fe200000006ff */
[----:B------:R-:W-:Y:S02]  /*10e0*/  UMOV UR4, 0x400 ;  /* 0x0000040000047882 */ /* 0x000fe40000000000 */
[----:B0-----:R-:W-:-:S12]  /*10f0*/  ULEA UR6, UR5, UR4, 0x18 ;  /* 0x0000000405067291 */ /* 0x001fd8000f8ec03f */
.L_x_12:
[----:B0-----:R-:W-:-:S04]  /*1100*/  IMAD.U32 R5, RZ, RZ, UR6 ;  /* 0x00000006ff057e24 */ /* 0x001fc8000f8e00ff */
[----:B------:R0:W1:Y:S03]  /*1110*/  SYNCS.PHASECHK.TRANS64.TRYWAIT P0, [R5+URZ+0x38000], R4 ;  /* 0x03800004050075a7 */ /* 0x000066000800017f */
[----:B-1----:R-:W-:Y:S05]  /*1120*/  @!P0 NANOSLEEP.SYNCS 0x989680 ;  /* 0x009896800000895d */ /* 0x002fea0003900000 */
[----:B------:R-:W1:Y:S02]  /*1130*/  @!P0 SYNCS.PHASECHK.TRANS64 P0, [R5+URZ+0x38000], R4 ;  /* 0x03800004050085a7 */ /* 0x000e64000800007f */
[----:B-1----:R-:W-:Y:S05]  /*1140*/  @!P0 BRA `(.L_x_12) ;  /* 0xfffffffc00ec8947 */ /* 0x002fea000383ffff */
[----:B------:R-:W-:Y:S01]  /*1150*/  UIADD3 UR4, UR6, 0x1c000, URZ ;  /* 0x0001c00006047890 */ /* 0x000fe2000fffe03f */
[----:B------:R-:W-:Y:S01]  /*1160*/  WARPGROUP.ARRIVE ;  /* 0x00000000000079c5 */ /* 0x000fe20000000000 */
[----:B------:R-:W-:Y:S02]  /*1170*/  UMOV UR7, 0x40000040 ;  /* 0x4000004000077882 */ /* 0x000fe40000000000 */
[----:B------:R-:W-:Y:S02]  /*1180*/  USHF.R.U32.HI UR5, URZ, 0x4, UR4 ;  /* 0x000000043f057899 */ /* 0x000fe40008011604 */
[----:B------:R-:W-:Y:S02]  /*1190*/  USHF.R.U32.HI UR4, URZ, 0x4, UR6 ;  /* 0x000000043f047899 */ /* 0x000fe40008011606 */
[----:B------:R-:W-:Y:S02]  /*11a0*/  ULOP3.LUT UR5, UR5, 0x3fff, URZ, 0xc0, !UPT ;  /* 0x00003fff05057892 */ /* 0x000fe4000f8ec03f */
[----:B------:R-:W-:-:S02]  /*11b0*/  ULOP3.LUT UR8, UR4, 0x3fff, URZ, 0xc0, !UPT ;  /* 0x00003fff04087892 */ /* 0x000fc4000f8ec03f */
[----:B------:R-:W-:-:S03]  /*11c0*/  ULOP3.LUT UR9, UR5, 0x2000000, URZ, 0xfc, !UPT ;  /* 0x0200000005097892 */ /* 0x000fc6000f8efc3f */
[----:B------:R-:W-:Y:S02]  /*11d0*/  UMOV UR5, 0x40000040 ;  /* 0x4000004000057882 */ /* 0x000fe40000000000 */
[----:B------:R-:W-:Y:S02]  /*11e0*/  UMOV UR4, UR8 ;  /* 0x0000000800047c82 */ /* 0x000fe40008000000 */
[----:B------:R-:W-:Y:S02]  /*11f0*/  UMOV UR6, UR9 ;  /* 0x0000000900067c82 */ /* 0x000fe40008000000 */
[----:B------:R-:W-:Y:S01]  /*1200*/  HGMMA.64x128x16.F32 R88, gdesc[UR4].tnspA.tnspB, RZ, !UPT ;  /* 0x61e00000045879f0 */ /* 0x000fe2000c7008ff */
[----:B------:R-:W-:Y:S01]  /*1210*/  UIADD3 UR4, UR8, 0x200, URZ ;  /* 0x0000020008047890 */ /* 0x000fe2000fffe03f */
[----:B------:R-:W-:-:S10]  /*1220*/  UMOV UR5, 0x40000040 ;  /* 0x4000004000057882 */ /* 0x000fd40000000000 */
[----:B------:R-:W-:Y:S01]  /*1230*/  HGMMA.64x128x16.F32 R24, gdesc[UR4].tnspA.tnspB, RZ, !UPT ;  /* 0x61e00000041879f0 */ /* 0x000fe2000c7008ff */
[----:B------:R-:W-:Y:S02]  /*1240*/  UIADD3 UR4, UR8, 0x80, URZ ;  /* 0x0000008008047890 */ /* 0x000fe4000fffe03f */
[----:B------:R-:W-:Y:S01]  /*1250*/  UIADD3 UR6, UR9, 0x80, URZ ;  /* 0x0000008009067890 */ /* 0x000fe2000fffe03f */
[----:B------:R-:W-:Y:S01]  /*1260*/  UMOV UR5, 0x40000040 ;  /* 0x4000004000057882 */ /* 0x000fe20000000000 */
[----:B------:R-:W-:-:S07]  /*1270*/  UMOV UR7, 0x40000040 ;  /* 0x4000004000077882 */ /* 0x000fce0000000000 */
[----:B------:R-:W-:Y:S01]  /*1280*/  HGMMA.64x128x16.F32 R88, gdesc[UR4].tnspA.tnspB, R88 ;  /* 0x61e00000045879f0 */ /* 0x000fe20008700858 */
[----:B------:R-:W-:Y:S01]  /*1290*/  UIADD3 UR4, UR8, 0x280, URZ ;  /* 0x0000028008047890 */ /* 0x000fe2000fffe03f */
[----:B------:R-:W-:-:S10]  /*12a0*/  UMOV UR5, 0x40000040 ;  /* 0x4000004000057882 */ /* 0x000fd40000000000 */
[----:B------:R-:W-:Y:S01]  /*12b0*/  HGMMA.64x128x16.F32 R24, gdesc[UR4].tnspA.tnspB, R24 ;  /* 0x61e00000041879f0 */ /* 0x000fe20008700818 */
        /* <DEDUP_REMOVED lines=15> */
[----:B------:R-:W-:Y:S01]  /*13b0*/  HGMMA.64x128x16.F32 R24, gdesc[UR4].tnspA.tnspB, R24, gsb0 ;  /* 0x61e00000041879f0 */ /* 0x000fe20008000818 */
[----:B------:R-:W-:-:S05]  /*13c0*/  UMOV UR4, 0x1 ;  /* 0x0000000100047882 */ /* 0x000fca0000000000 */
.L_x_10:
[----:B0-----:R-:W-:-:S05]  /*13d0*/  VIMNMX R4, R9, 0x1, PT ;  /* 0x0000000109047848 */ /* 0x001fca0003fe0100 */
[----:B------:R-:W-:-:S05]  /*13e0*/  IMAD.IADD R7, R9, 0x1, -R4 ;  /* 0x0000000109077824 */ /* 0x000fca00078e0a04 */
[----:B------:R-:W-:-:S13]  /*13f0*/  ISETP.GE.AND P0, PT, R7, 0x1, PT ;  /* 0x000000010700780c */ /* 0x000fda0003f06270 */
[----:B------:R-:W-:Y:S05]  /*1400*/  @!P0 BRA `(.L_x_13) ;  /* 0x0000000400448947 */ /* 0x000fea0003800000 */
[----:B------:R-:W0:Y:S01]  /*1410*/  S2UR UR5, SR_CgaCtaId ;  /* 0x00000000000579c3 */ /* 0x000e220000008800 */
[----:B------:R-:W-:Y:S01]  /*1420*/  UMOV UR6, 0x400 ;  /* 0x0000040000067882 */ /* 0x000fe20000000000 */
[----:B------:R-:W-:Y:S01]  /*1430*/  LOP3.LUT R9, R3, 0x1, RZ, 0xfc, !PT ;  /* 0x0000000103097812 */ /* 0x000fe200078efcff */
[----:B------:R-:W-:Y:S01]  /*1440*/  IMAD.MOV.U32 R8, RZ, RZ, RZ ;  /* 0x000000ffff087224 */ /* 0x000fe200078e00ff */
[----:B------:R-:W-:Y:S01]  /*1450*/  UISETP.NE.U32.AND UP0, UPT, UR4, URZ, UPT ;  /* 0x0000003f0400728c */ /* 0x000fe2000bf05070 */
[----:B------:R-:W-:Y:S01]  /*1460*/  IMAD.MOV.U32 R4, RZ, RZ, R7 ;  /* 0x000000ffff047224 */ /* 0x000fe200078e0007 */
[----:B0-----:R-:W-:-:S04]  /*1470*/  ULEA UR6, UR5, UR6, 0x18 ;  /* 0x0000000605067291 */ /* 0x001fc8000f8ec03f */
[----:B------:R-:W-:Y:S02]  /*1480*/  UIADD3 UR5, UR6, 0x1c000, URZ ;  /* 0x0001c00006057890 */ /* 0x000fe4000fffe03f */
[----:B------:R-:W-:Y:S02]  /*1490*/  USHF.R.U32.HI UR7, URZ, 0x4, UR6 ;  /* 0x000000043f077899 */ /* 0x000fe40008011606 */
[----:B------:R-:W-:Y:S02]  /*14a0*/  USHF.R.U32.HI UR5, URZ, 0x4, UR5 ;  /* 0x000000043f057899 */ /* 0x000fe40008011605 */
[----:B------:R-:W-:Y:S02]  /*14b0*/  ULOP3.LUT UR7, UR7, 0x3fff, URZ, 0xc0, !UPT ;  /* 0x00003fff07077892 */ /* 0x000fe4000f8ec03f */
[----:B------:R-:W-:-:S04]  /*14c0*/  ULOP3.LUT UR5, UR5, 0x3fff, URZ, 0xc0, !UPT ;  /* 0x00003fff05057892 */ /* 0x000fc8000f8ec03f */
[----:B------:R-:W-:-:S03]  /*14d0*/  ULOP3.LUT UR16, UR5, 0x2000000, URZ, 0xfc, !UPT ;  /* 0x0200000005107892 */ /* 0x000fc6000f8efc3f */
[----:B------:R-:W-:-:S09]  /*14e0*/  UMOV UR5, URZ ;  /* 0x0000003f00057c82 */ /* 0x000fd20008000000 */
.L_x_18:
[----:B------:R-:W-:-:S13]  /*14f0*/  ISETP.NE.AND P1, PT, R9, 0x3, PT ;  /* 0x000000030900780c */ /* 0x000fda0003f25270 */
[----:B0-----:R-:W-:Y:S05]  /*1500*/  @!P1 BRA `(.L_x_14) ;  /* 0x0000000000049947 */ /* 0x001fea0003800000 */
[----:B------:R-:W-:Y:S01]  /*1510*/  BPT.TRAP 0x1 ;  /* 0x000000040000795c */ /* 0x000fe20000300000 */
.L_x_14:
[----:B------:R-:W-:Y:S01]  /*1520*/  SHF.L.U32 R5, R8, 0x1f, RZ ;  /* 0x0000001f08057819 */ /* 0x000fe200000006ff */
[----:B------:R-:W-:-:S12]  /*1530*/  ULEA UR8, UR4, UR6, 0x3 ;  /* 0x0000000604087291 */ /* 0x000fd8000f8e183f */
.L_x_15:
[----:B0-----:R-:W-:-:S04]  /*1540*/  IMAD.U32 R6, RZ, RZ, UR8 ;  /* 0x00000008ff067e24 */ /* 0x001fc8000f8e00ff */
[----:B------:R0:W1:Y:S03]  /*1550*/  SYNCS.PHASECHK.TRANS64.TRYWAIT P0, [R6+URZ+0x38000], R5 ;  /* 0x03800005060075a7 */ /* 0x000066000800017f */
[----:B-1----:R-:W-:Y:S05]  /*1560*/  @!P0 NANOSLEEP.SYNCS 0x989680 ;  /* 0x009896800000895d */ /* 0x002fea0003900000 */
[----:B------:R-:W1:Y:S02]  /*1570*/  @!P0 SYNCS.PHASECHK.TRANS64 P0, [R6+URZ+0x38000], R5 ;  /* 0x03800005060085a7 */ /* 0x000e64000800007f */
[----:B-1----:R-:W-:Y:S05]  /*1580*/  @!P0 BRA `(.L_x_15) ;  /* 0xfffffffc00ec8947 */ /* 0x002fea000383ffff */
[----:B------:R-:W-:Y:S01]  /*1590*/  ULEA UR14, UR4, UR7, 0xa ;  /* 0x00000007040e7291 */ /* 0x000fe2000f8e503f */
[----:B------:R-:W-:Y:S01]  /*15a0*/  WARPGROUP.ARRIVE ;  /* 0x00000000000079c5 */ /* 0x000fe20000000000 */
[----:B------:R-:W-:Y:S01]  /*15b0*/  ULEA UR15, UR4, UR16, 0xa ;  /* 0x00000010040f7291 */ /* 0x000fe2000f8e503f */
[----:B------:R-:W-:Y:S01]  /*15c0*/  UMOV UR9, 0x40000040 ;  /* 0x4000004000097882 */ /* 0x000fe20000000000 */
[----:B------:R-:W-:-:S03]  /*15d0*/  UMOV UR11, 0x40000040 ;  /* 0x40000040000b7882 */ /* 0x000fc60000000000 */
[----:B------:R-:W-:Y:S02]  /*15e0*/  UMOV UR8, UR14 ;  /* 0x0000000e00087c82 */ /* 0x000fe40008000000 */
[----:B------:R-:W-:Y:S02]  /*15f0*/  UMOV UR10, UR15 ;  /* 0x0000000f000a7c82 */ /* 0x000fe40008000000 */
[----:B------:R-:W-:Y:S01]  /*1600*/  HGMMA.64x128x16.F32 R88, gdesc[UR8].tnspA.tnspB, R88, UP0 ;  /* 0x61e00000085879f0 */ /* 0x000fe2000bf00858 */
[----:B------:R-:W-:Y:S01]  /*1610*/  UIADD3 UR8, UR14, 0x200, URZ ;  /* 0x000002000e087890 */ /* 0x000fe2000fffe03f */
[----:B------:R-:W-:-:S10]  /*1620*/  UMOV UR9, 0x40000040 ;  /* 0x4000004000097882 */ /* 0x000fd40000000000 */
[----:B------:R-:W-:Y:S01]  /*1630*/  HGMMA.64x128x16.F32 R24, gdesc[UR8].tnspA.tnspB, R24, UP0 ;  /* 0x61e00000081879f0 */ /* 0x000fe2000bf00818 */
        /* <DEDUP_REMOVED lines=23> */
[----:B------:R-:W-:Y:S03]  /*17b0*/  HGMMA.64x128x16.F32 R24, gdesc[UR8].tnspA.tnspB, R24, gsb0 ;  /* 0x61e00000081879f0 */ /* 0x000fe60008000818 */
[----:B------:R-:W-:Y:S02]  /*17c0*/  WARPGROUP.DEPBAR.LE gsb0, 0x1 ;  /* 0x00008000000079c5 */ /* 0x000fe40000010100 */
[----:B------:R-:W-:Y:S05]  /*17d0*/  @!P1 BRA `(.L_x_16) ;  /* 0x0000000000049947 */ /* 0x000fea0003800000 */
[----:B------:R-:W-:Y:S01]  /*17e0*/  BPT.TRAP 0x1 ;  /* 0x000000040000795c */ /* 0x000fe20000300000 */
.L_x_16:
[----:B------:R-:W-:Y:S01]  /*17f0*/  ULEA UR8, UR5, UR6, 0x3 ;  /* 0x0000000605087291 */ /* 0x000fe2000f8e183f */
[----:B------:R-:W-:-:S03]  /*1800*/  ISETP.GT.U32.AND P0, PT, R3, 0x1, PT ;  /* 0x000000010300780c */ /* 0x000fc60003f04070 */
[----:B------:R-:W-:-:S04]  /*1810*/  UIADD3 UR8, UR8, 0x38038, URZ ;  /* 0x0003803808087890 */ /* 0x000fc8000fffe03f */
[----:B------:R-:W-:-:S09]  /*1820*/  UPRMT UR8, URZ, 0x654, UR8 ;  /* 0x000006543f087896 */ /* 0x000fd20008000008 */
[----:B------:R-:W-:Y:S01]  /*1830*/  SYNCS.ARRIVE.TRANS64.RED.A1T0 RZ, [UR8], RZ ;  /* 0x000000ffffff79a7 */ /* 0x000fe20008100408 */
[----:B------:R-:W-:Y:S05]  /*1840*/  @P0 BRA `(.L_x_17) ;  /* 0x0000000000040947 */ /* 0x000fea0003800000 */
[----:B------:R-:W-:Y:S01]  /*1850*/  BPT.TRAP 0x1 ;  /* 0x000000040000795c */ /* 0x000fe20000300000 */
.L_x_17:
[----:B------:R-:W-:Y:S01]  /*1860*/  UIADD3 UR4, UR4, 0x1, URZ ;  /* 0x0000000104047890 */ /* 0x000fe2000fffe03f */
[C---:B------:R-:W-:Y:S01]  /*1870*/  ISETP.GT.AND P0, PT, R4.reuse, 0x1, PT ;  /* 0x000000010400780c */ /* 0x040fe20003f04270 */
[----:B------:R-:W-:Y:S01]  /*1880*/  UIADD3 UR5, UR5, 0x1, URZ ;  /* 0x0000000105057890 */ /* 0x000fe2000fffe03f */
[----:B------:R-:W-:Y:S01]  /*1890*/  VIADD R4, R4, 0xffffffff ;  /* 0xffffffff04047836 */ /* 0x000fe20000000000 */
[----:B------:R-:W-:Y:S02]  /*18a0*/  UISETP.NE.AND UP0, UPT, UR4, 0x7, UPT ;  /* 0x000000070400788c */ /* 0x000fe4000bf05270 */
[----:B------:R-:W-:Y:S02]  /*18b0*/  UISETP.NE.AND UP1, UPT, UR5, 0x7, UPT ;  /* 0x000000070500788c */ /* 0x000fe4000bf25270 */
[----:B------:R-:W-:Y:S02]  /*18c0*/  USEL UR8, URZ, 0x1, UP0 ;  /* 0x000000013f087887 */ /* 0x000fe40008000000 */
[----:B------:R-:W-:-:S02]  /*18d0*/  USEL UR4, UR4, URZ, UP0 ;  /* 0x0000003f04047287 */ /* 0x000fc40008000000 */
[----:B------:R-:W-:Y:S02]  /*18e0*/  USEL UR5, UR5, URZ, UP1 ;  /* 0x0000003f05057287 */ /* 0x000fe40008800000 */
[----:B------:R-:W-:Y:S01]  /*18f0*/  UPLOP3.LUT UP0, UPT, UPT, UPT, UPT, 0x80, 0x0 ;  /* 0x000000000000789c */ /* 0x000fe20003f0f070 */
[----:B------:R-:W-:Y:S01]  /*1900*/  LOP3.LUT R8, R8, UR8, RZ, 0x3c, !PT ;  /* 0x0000000808087c12 */ /* 0x000fe2000f8e3cff */
[----:B------:R-:W-:Y:S09]  /*1910*/  @P0 BRA `(.L_x_18) ;  /* 0xfffffff800f40947 */ /* 0x000ff2000383ffff */
.L_x_13:
[----:B------:R-:W1:Y:S01]  /*1920*/  LDC R4, c[0x0][0x294] ;  /* 0x0000a500ff047b82 */ /* 0x000e620000000800 */
[----:B------:R-:W-:Y:S02]  /*1930*/  WARPGROUP.DEPBAR.LE gsb0, 0x0 ;  /* 0x00008000000079c5 */ /* 0x000fe40000010000 */
[----:B-1----:R-:W-:-:S13]  /*1940*/  ISETP.GE.AND P0, PT, R4, 0x1, PT ;  /* 0x000000010400780c */ /* 0x002fda0003f06270 */
[----:B------:R-:W-:Y:S05]  /*1950*/  @!P0 BRA `(.L_x_19) ;  /* 0x00000000004c8947 */ /* 0x000fea0003800000 */
[----:B------:R-:W-:-:S04]  /*1960*/  LOP3.LUT R4, R3, 0x1, RZ, 0xfc, !PT ;  /* 0x0000000103047812 */ /* 0x000fc800078efcff */
[----:B------:R-:W-:-:S13]  /*1970*/  ISETP.NE.AND P0, PT, R4, 0x3, PT ;  /* 0x000000030400780c */ /* 0x000fda0003f05270 */
[----:B------:R-:W-:Y:S05]  /*1980*/  @!P0 BRA `(.L_x_20) ;  /* 0x0000000000048947 */ /* 0x000fea0003800000 */
[----:B------:R-:W-:Y:S01]  /*1990*/  BPT.TRAP 0x1 ;  /* 0x000000040000795c */ /* 0x000fe20000300000 */
.L_x_20:
[----:B0-----:R-:W0:Y:S01]  /*19a0*/  S2R R6, SR_CgaCtaId ;  /* 0x0000000000067919 */ /* 0x001e220000008800 */
[----:B------:R-:W-:Y:S01]  /*19b0*/  IMAD.WIDE.U32 R4, R7, 0x24924925, RZ ;  /* 0x2492492507047825 */ /* 0x000fe200078e00ff */
[----:B------:R-:W-:-:S03]  /*19c0*/  ISETP.GT.U32.AND P0, PT, R3, 0x1, PT ;  /* 0x000000010300780c */ /* 0x000fc60003f04070 */
[----:B------:R-:W-:-:S05]  /*19d0*/  IMAD.IADD R4, R7, 0x1, -R5 ;  /* 0x0000000107047824 */ /* 0x000fca00078e0a05 */
[----:B------:R-:W-:Y:S02]  /*19e0*/  LEA.HI R4, R4, R5, RZ, 0x1f ;  /* 0x0000000504047211 */ /* 0x000fe400078ff8ff */
[----:B------:R-:W-:Y:S02]  /*19f0*/  MOV R5, 0x400 ;  /* 0x0000040000057802 */ /* 0x000fe40000000f00 */
[----:B------:R-:W-:-:S05]  /*1a00*/  SHF.R.U32.HI R4, RZ, 0x2, R4 ;  /* 0x00000002ff047819 */ /* 0x000fca0000011604 */
[----:B------:R-:W-:Y:S01]  /*1a10*/  IMAD R4, R4, -0x7, R7 ;  /* 0xfffffff904047824 */ /* 0x000fe200078e0207 */
[----:B0-----:R-:W-:-:S05]  /*1a20*/  LEA R5, R6, R5, 0x18 ;  /* 0x0000000506057211 */ /* 0x001fca00078ec0ff */
[----:B------:R-:W-:-:S04]  /*1a30*/  IMAD R4, R4, 0x8, R5 ;  /* 0x0000000804047824 */ /* 0x000fc800078e0205 */
[----:B------:R-:W-:-:S05]  /*1a40*/  VIADD R4, R4, 0x38038 ;  /* 0x0003803804047836 */ /* 0x000fca0000000000 */
[----:B------:R-:W-:-:S04]  /*1a50*/  PRMT R4, RZ, 0x654, R4 ;  /* 0x00000654ff047816 */ /* 0x000fc80000000004 */
[----:B------:R1:W-:Y:S01]  /*1a60*/  SYNCS.ARRIVE.TRANS64.RED.A1T0 RZ, [R4+URZ], RZ ;  /* 0x000000ff04ff79a7 */ /* 0x0003e2000810043f */
[----:B------:R-:W-:Y:S05]  /*1a70*/  @P0 BRA `(.L_x_19) ;  /* 0x0000000000040947 */ /* 0x000fea0003800000 */
[----:B------:R-:W-:Y:S01]  /*1a80*/  BPT.TRAP 0x1 ;  /* 0x000000040000795c */ /* 0x000fe20000300000 */
.L_x_19:
[----:B-1----:R-:W1:Y:S01]  /*1a90*/  S2R R4, SR_TID.X ;  /* 0x0000000000047919 */ /* 0x002e620000002100 */
[----:B------:R-:W2:Y:S01]  /*1aa0*/  LDC.64 R20, c[0x0][0x280] ;  /* 0x0000a000ff147b82 */ /* 0x000ea20000000a00 */
[----:B------:R-:W4:Y:S07]  /*1ab0*/  S2R R11, SR_CTAID.X ;  /* 0x00000000000b7919 */ /* 0x000f2e0000002500 */
[----:B------:R-:W3:Y:S01]  /*1ac0*/  LDC.64 R12, c[0x0][0x658] ;  /* 0x00019600ff0c7b82 */ /* 0x000ee20000000a00 */
[----:B-1----:R-:W-:-:S04]  /*1ad0*/  SHF.R.S32.HI R3, RZ, 0x1f, R4 ;  /* 0x0000001fff037819 */ /* 0x002fc80000011404 */
[----:B------:R-:W-:Y:S01]  /*1ae0*/  LEA.HI R3, R3, R4, RZ, 0x7 ;  /* 0x0000000403037211 */ /* 0x000fe200078f38ff */
[----:B----4-:R-:W-:-:S03]  /*1af0*/  IMAD.SHL.U32 R10, R11, 0x80, RZ ;  /* 0x000000800b0a7824 */ /* 0x010fc600078e00ff */
[----:B------:R-:W-:Y:S02]  /*1b00*/  LOP3.LUT R3, R3, 0xffffff80, RZ, 0xc0, !PT ;  /* 0xffffff8003037812 */ /* 0x000fe400078ec0ff */
[----:B--2---:R-:W-:-:S03]  /*1b10*/  ISETP.GE.AND P0, PT, R10, R20, PT ;  /* 0x000000140a00720c */ /* 0x004fc60003f06270 */
[----:B------:R-:W-:-:S05]  /*1b20*/  IMAD.IADD R3, R4, 0x1, -R3 ;  /* 0x0000000104037824 */ /* 0x000fca00078e0a03 */
[----:B0-----:R-:W-:-:S04]  /*1b30*/  SHF.R.S32.HI R6, RZ, 0x1f, R3 ;  /* 0x0000001fff067819 */ /* 0x001fc80000011403 */
[----:B------:R-:W-:-:S04]  /*1b40*/  LEA.HI R5, R6, R3, RZ, 0x2 ;  /* 0x0000000306057211 */ /* 0x000fc800078f10ff */
[--C-:B------:R-:W-:Y:S02]  /*1b50*/  SHF.R.S32.HI R4, RZ, 0x2, R5.reuse ;  /* 0x00000002ff047819 */ /* 0x100fe40000011405 */
[----:B------:R-:W-:-:S04]  /*1b60*/  SHF.R.S32.HI R7, RZ, 0x1f, R5 ;  /* 0x0000001fff077819 */ /* 0x000fc80000011405 */
[----:B------:R-:W-:-:S04]  /*1b70*/  LEA.HI R7, R7, R4, RZ, 0x3 ;  /* 0x0000000407077211 */ /* 0x000fc800078f18ff */
[----:B------:R-:W-:-:S05]  /*1b80*/  LOP3.LUT R7, R7, 0xfffffff8, RZ, 0xc0, !PT ;  /* 0xfffffff807077812 */ /* 0x000fca00078ec0ff */
[----:B------:R-:W-:Y:S01]  /*1b90*/  IMAD.IADD R4, R4, 0x1, -R7 ;  /* 0x0000000104047824 */ /* 0x000fe200078e0a07 */
[----:B------:R-:W-:Y:S02]  /*1ba0*/  LEA.HI R7, R6, R3, RZ, 0x5 ;  /* 0x0000000306077211 */ /* 0x000fe400078f28ff */
[----:B------:R-:W-:Y:S02]  /*1bb0*/  LOP3.LUT R6, R5, 0xfffffffc, RZ, 0xc0, !PT ;  /* 0xfffffffc05067812 */ /* 0x000fe400078ec0ff */
[----:B------:R-:W-:Y:S02]  /*1bc0*/  SHF.R.S32.HI R5, RZ, 0x1f, R4 ;  /* 0x0000001fff057819 */ /* 0x000fe40000011404 */
[----:B------:R-:W-:Y:S01]  /*1bd0*/  SHF.R.S32.HI R9, RZ, 0x5, R7 ;  /* 0x00000005ff097819 */ /* 0x000fe20000011407 */
[----:B------:R-:W-:-:S04]  /*1be0*/  IMAD.IADD R8, R3, 0x1, -R6 ;  /* 0x0000000103087824 */ /* 0x000fc800078e0a06 */
[----:B------:R-:W-:-:S04]  /*1bf0*/  IMAD.WIDE R156, R9, 0x10, R4 ;  /* 0x00000010099c7825 */ /* 0x000fc800078e0204 */
[----:B------:R-:W-:Y:S02]  /*1c00*/  IMAD.SHL.U32 R14, R8, 0x2, RZ ;  /* 0x00000002080e7824 */ /* 0x000fe400078e00ff */
[----:B------:R-:W-:-:S03]  /*1c10*/  IMAD.WIDE R156, R11, 0x80, R156 ;  /* 0x000000800b9c7825 */ /* 0x000fc600078e029c */
[----:B------:R-:W-:Y:S01]  /*1c20*/  SHF.R.S32.HI R15, RZ, 0x1f, R14 ;  /* 0x0000001fff0f7819 */ /* 0x000fe2000001140e */
[----:B---3--:R-:W-:Y:S06]  /*1c30*/  @P0 EXIT ;  /* 0x000000000000094d */ /* 0x008fec0003800000 */
[----:B------:R-:W-:Y:S01]  /*1c40*/  ULDC UR4, c[0x0][0x288] ;  /* 0x0000a20000047ab9 */ /* 0x000fe20000000800 */
[----:B------:R-:W-:Y:S01]  /*1c50*/  IMAD.SHL.U32 R155, R155, 0x80, RZ ;  /* 0x000000809b9b7824 */ /* 0x000fe200078e00ff */
[----:B------:R-:W-:Y:S01]  /*1c60*/  ISETP.GE.AND P0, PT, R23, UR4, PT ;  /* 0x0000000417007c0c */ /* 0x000fe2000bf06270 */
[-C--:B------:R-:W-:Y:S01]  /*1c70*/  IMAD.WIDE.U32 R6, R156, R12.reuse, R14 ;  /* 0x0000000c9c067225 */ /* 0x080fe200078e000e */
[----:B------:R-:W-:Y:S01]  /*1c80*/  SHF.R.S32.HI R22, RZ, 0x1f, R23 ;  /* 0x0000001fff167819 */ /* 0x000fe20000011417 */
[----:B------:R-:W-:Y:S01]  /*1c90*/  ULDC.64 UR4, c[0x0][0x660] ;  /* 0x0001980000047ab9 */ /* 0x000fe20000000a00 */
[----:B------:R-:W-:Y:S01]  /*1ca0*/  ISETP.GE.OR P0, PT, R155, R21, P0 ;  /* 0x000000159b00720c */ /* 0x000fe20000706670 */
[----:B------:R-:W-:Y:S01]  /*1cb0*/  IMAD R3, R157, R12, RZ ;  /* 0x0000000c9d037224 */ /* 0x000fe200078e02ff */
[----:B------:R-:W-:Y:S01]  /*1cc0*/  SHF.R.S32.HI R153, RZ, 0x1f, R155 ;  /* 0x0000001fff997819 */ /* 0x000fe2000001149b */
[----:B------:R-:W-:Y:S01]  /*1cd0*/  IMAD R18, R22, UR4, RZ ;  /* 0x0000000416127c24 */ /* 0x000fe2000f8e02ff */
[----:B------:R-:W-:Y:S01]  /*1ce0*/  IADD3 R6, P1, R155, R6, RZ ;  /* 0x000000069b067210 */ /* 0x000fe20007f3e0ff */
[----:B------:R-:W-:-:S05]  /*1cf0*/  IMAD R3, R156, R13, R3 ;  /* 0x0000000d9c037224 */ /* 0x000fca00078e0203 */
[----:B------:R-:W-:-:S03]  /*1d00*/  IADD3.X R7, R153, R7, R3, P1, !PT ;  /* 0x0000000799077210 */ /* 0x000fc60000ffe403 */
[----:B------:R-:W-:Y:S05]  /*1d10*/  @P0 EXIT ;  /* 0x000000000000094d */ /* 0x000fea0003800000 */
[----:B------:R-:W-:Y:S01]  /*1d20*/  ULDC UR6, c[0x0][0x28c] ;  /* 0x0000a30000067ab9 */ /* 0x000fe20000000800 */
[C---:B------:R-:W-:Y:S01]  /*1d30*/  IMAD R3, R23.reuse, UR5, R18 ;  /* 0x0000000517037c24 */ /* 0x040fe2000f8e0212 */
[----:B------:R-:W-:Y:S01]  /*1d40*/  ISETP.GE.AND P0, PT, R160, UR6, PT ;  /* 0x00000006a0007c0c */ /* 0x000fe2000bf06270 */
[----:B------:R-:W-:Y:S01]  /*1d50*/  ULDC UR6, c[0x0][0x290] ;  /* 0x0000a40000067ab9 */ /* 0x000fe20000000800 */
[----:B------:R-:W-:Y:S01]  /*1d60*/  IMAD.WIDE.U32 R6, R23, UR4, R6 ;  /* 0x0000000417067c25 */ /* 0x000fe2000f8e0006 */
[----:B------:R-:W-:Y:S01]  /*1d70*/  SHF.R.S32.HI R18, RZ, 0x1f, R16 ;  /* 0x0000001fff127819 */ /* 0x000fe20000011410 */
[----:B------:R-:W-:Y:S01]  /*1d80*/  ULDC.64 UR4, c[0x0][0x670] ;  /* 0x00019c0000047ab9 */ /* 0x000fe20000000a00 */
[----:B------:R-:W-:Y:S01]  /*1d90*/  ISETP.GE.OR P0, PT, R16, UR6, P0 ;  /* 0x0000000610007c0c */ /* 0x000fe20008706670 */
[----:B------:R-:W-:Y:S01]  /*1da0*/  IMAD.IADD R7, R7, 0x1, R3 ;  /* 0x0000000107077824 */ /* 0x000fe200078e0203 */
[----:B------:R-:W-:Y:S01]  /*1db0*/  SHF.R.S32.HI R17, RZ, 0x1f, R160 ;  /* 0x0000001fff117819 */ /* 0x000fe200000114a0 */
[----:B------:R-:W-:-:S02]  /*1dc0*/  IMAD R3, R18, UR4, RZ ;  /* 0x0000000412037c24 */ /* 0x000fc4000f8e02ff */
[----:B------:R-:W-:-:S04]  /*1dd0*/  IMAD.WIDE.U32 R6, R16, UR4, R6 ;  /* 0x0000000410067c25 */ /* 0x000fc8000f8e0006 */
[----:B------:R-:W-:Y:S02]  /*1de0*/  IMAD R3, R16, UR5, R3 ;  /* 0x0000000510037c24 */ /* 0x000fe4000f8e0203 */
[----:B------:R-:W-:Y:S02]  /*1df0*/  IMAD R9, R9, -0x10, -R10 ;  /* 0xfffffff009097824 */ /* 0x000fe400078e0a0a */
[----:B------:R-:W-:Y:S05]  /*1e00*/  @P0 EXIT ;  /* 0x000000000000094d */ /* 0x000fea0003800000 */
[----:B------:R-:W-:Y:S01]  /*1e10*/  ULDC.64 UR4, c[0x0][0x668] ;  /* 0x00019a0000047ab9 */ /* 0x000fe20000000a00 */
[----:B-----5:R-:W-:Y:S01]  /*1e20*/  FSETP.NEU.AND P1, PT, R2, RZ, PT ;  /* 0x000000ff0200720b */ /* 0x020fe20003f2d000 */
[----:B------:R-:W-:Y:S01]  /*1e30*/  IMAD.IADD R7, R7, 0x1, R3 ;  /* 0x0000000107077824 */ /* 0x000fe200078e0203 */
[----:B------:R-:W-:Y:S01]  /*1e40*/  IADD3 R4, R9, R20, -R4 ;  /* 0x0000001409047210 */ /* 0x000fe20007ffe804 */
[----:B------:R-:W-:Y:S02]  /*1e50*/  IMAD R5, R17, UR4, RZ ;  /* 0x0000000411057c24 */ /* 0x000fe4000f8e02ff */
[----:B------:R-:W-:Y:S02]  /*1e60*/  IMAD R8, R8, -0x2, R21 ;  /* 0xfffffffe08087824 */ /* 0x000fe400078e0215 */
[C---:B------:R-:W-:Y:S02]  /*1e70*/  IMAD R9, R160.reuse, UR5, R5 ;  /* 0x00000005a0097c24 */ /* 0x040fe4000f8e0205 */
[----:B------:R-:W-:Y:S01]  /*1e80*/  IMAD.WIDE.U32 R10, R160, UR4, R6 ;  /* 0x00000004a00a7c25 */ /* 0x000fe2000f8e0006 */
[----:B------:R-:W-:-:S03]  /*1e90*/  ULDC.64 UR4, c[0x0][0x640] ;  /* 0x0001900000047ab9 */ /* 0x000fc60000000a00 */
[----:B------:R-:W-:Y:S02]  /*1ea0*/  IMAD.IADD R3, R8, 0x1, -R155 ;  /* 0x0000000108037824 */ /* 0x000fe400078e0a9b */
[----:B------:R-:W-:Y:S02]  /*1eb0*/  IMAD R5, R17, UR4, RZ ;  /* 0x0000000411057c24 */ /* 0x000fe4000f8e02ff */
[----:B------:R-:W-:Y:S01]  /*1ec0*/  IMAD.IADD R163, R11, 0x1, R9 ;  /* 0x000000010ba37824 */ /* 0x000fe200078e0209 */
[----:B------:R-:W-:Y:S01]  /*1ed0*/  ISETP.GT.AND P5, PT, R3, RZ, PT ;  /* 0x000000ff0300720c */ /* 0x000fe20003fa4270 */
[----:B------:R-:W-:-:S03]  /*1ee0*/  IMAD R159, R160, UR5, R5 ;  /* 0x00000005a09f7c24 */ /* 0x000fc6000f8e0205 */
[----:B------:R-:W-:Y:S01]  /*1ef0*/  ISETP.GT.AND P0, PT, R4, RZ, P5 ;  /* 0x000000ff0400720c */ /* 0x000fe20002f04270 */
[----:B------:R-:W-:-:S12]  /*1f00*/  @!P1 BRA `(.L_x_21) ;  /* 0x0000006400bc9947 */ /* 0x000fd80003800000 */
[----:B------:R-:W-:Y:S01]  /*1f10*/  IADD3 R6, P1, R155, R14, RZ ;  /* 0x0000000e9b067210 */ /* 0x000fe20007f3e0ff */
[----:B------:R-:W-:Y:S01]  /*1f20*/  ULDC.64 UR6, c[0x0][0x638] ;  /* 0x00018e0000067ab9 */ /* 0x000fe20000000a00 */
[----:B------:R-:W-:Y:S01]  /*1f30*/  ULDC.64 UR8, c[0x0][0x648] ;  /* 0x0001920000087ab9 */ /* 0x000fe20000000a00 */
[----:B------:R-:W-:Y:S01]  /*1f40*/  IMAD R22, R22, UR6, RZ ;  /* 0x0000000616167c24 */ /* 0x000fe2000f8e02ff */
[----:B------:R-:W-:Y:S01]  /*1f50*/  ULDC.64 UR10, c[0x0][0x630] ;  /* 0x00018c00000a7ab9 */ /* 0x000fe20000000a00 */
[----:B------:R-:W-:Y:S01]  /*1f60*/  IMAD.X R7, R153, 0x1, R15, P1 ;  /* 0x0000000199077824 */ /* 0x000fe200008e060f */
[----:B------:R-:W-:Y:S01]  /*1f70*/  ULDC.64 UR14, c[0x0][0x628] ;  /* 0x00018a00000e7ab9 */ /* 0x000fe20000000a00 */
[C---:B------:R-:W-:Y:S02]  /*1f80*/  IMAD R22, R23.reuse, UR7, R22 ;  /* 0x0000000717167c24 */ /* 0x040fe4000f8e0216 */
[----:B------:R-:W-:-:S04]  /*1f90*/  IMAD.WIDE.U32 R6, R23, UR6, R6 ;  /* 0x0000000617067c25 */ /* 0x000fc8000f8e0006 */
[----:B------:R-:W-:Y:S02]  /*1fa0*/  IMAD R5, R18, UR8, RZ ;  /* 0x0000000812057c24 */ /* 0x000fe4000f8e02ff */
[----:B------:R-:W-:Y:S02]  /*1fb0*/  IMAD.IADD R7, R7, 0x1, R22 ;  /* 0x0000000107077824 */ /* 0x000fe400078e0216 */
[C---:B------:R-:W-:Y:S02]  /*1fc0*/  IMAD R152, R16.reuse, UR9, R5 ;  /* 0x0000000910987c24 */ /* 0x040fe4000f8e0205 */
[----:B------:R-:W-:-:S04]  /*1fd0*/  IMAD.WIDE.U32 R6, R16, UR8, R6 ;  /* 0x0000000810067c25 */ /* 0x000fc8000f8e0006 */
[----:B------:R-:W-:Y:S02]  /*1fe0*/  IMAD.IADD R7, R7, 0x1, R152 ;  /* 0x0000000107077824 */ /* 0x000fe400078e0298 */
[----:B------:R-:W-:Y:S02]  /*1ff0*/  IMAD R5, R157, UR10, RZ ;  /* 0x0000000a9d057c24 */ /* 0x000fe4000f8e02ff */
[----:B------:R-:W-:-:S04]  /*2000*/  IMAD.WIDE.U32 R18, R160, UR4, R6 ;  /* 0x00000004a0127c25 */ /* 0x000fc8000f8e0006 */
[----:B------:R-:W-:Y:S02]  /*2010*/  IMAD.IADD R21, R159, 0x1, R19 ;  /* 0x000000019f157824 */ /* 0x000fe400078e0213 */
[----:B------:R-:W-:Y:S02]  /*2020*/  IMAD.MOV.U32 R20, RZ, RZ, R18 ;  /* 0x000000ffff147224 */ /* 0x000fe400078e0012 */
[C---:B------:R-:W-:Y:S02]  /*2030*/  IMAD R17, R156.reuse, UR11, R5 ;  /* 0x0000000b9c117c24 */ /* 0x040fe4000f8e0205 */
[----:B------:R-:W-:-:S04]  /*2040*/  IMAD.WIDE.U32 R6, R156, UR10, R20 ;  /* 0x0000000a9c067c25 */ /* 0x000fc8000f8e0014 */
[----:B------:R-:W-:Y:S01]  /*2050*/  IMAD.IADD R5, R7, 0x1, R17 ;  /* 0x0000000107057824 */ /* 0x000fe200078e0211 */
[----:B------:R-:W-:-:S04]  /*2060*/  LEA R8, P1, R6, UR14, 0x1 ;  /* 0x0000000e06087c11 */ /* 0x000fc8000f8208ff */
[----:B------:R-:W-:-:S05]  /*2070*/  LEA.HI.X R9, R6, UR15, R5, 0x1, P1 ;  /* 0x0000000f06097c11 */ /* 0x000fca00088f0c05 */
[----:B------:R0:W2:Y:S01]  /*2080*/  @P0 LDG.E.LTC128B.U16 R5, desc[UR12][R8.64] ;  /* 0x0000000c08050981 */ /* 0x0000a2000c1e1520 */
[----:B------:R-:W-:Y:S01]  /*2090*/  IMAD.WIDE.U32 R160, R160, UR4, RZ ;  /* 0x00000004a0a07c25 */ /* 0x000fe2000f8e00ff */
[----:B------:R-:W-:Y:S01]  /*20a0*/  ULDC.64 UR4, c[0x0][0x650] ;  /* 0x0001940000047ab9 */ /* 0x000fe20000000a00 */
[----:B------:R-:W-:Y:S01]  /*20b0*/  ISETP.GT.AND P4, PT, R3, 0x1, PT ;  /* 0x000000010300780c */ /* 0x000fe20003f84270 */
[----:B------:R-:W-:Y:S01]  /*20c0*/  BSSY B0, `(.L_x_22) ;  /* 0x0000019000007945 */ /* 0x000fe20003800000 */
[----:B------:R-:W-:Y:S01]  /*20d0*/  IMAD.IADD R159, R161, 0x1, R159 ;  /* 0x00000001a19f7824 */ /* 0x000fe200078e029f */
[----:B------:R-:W-:Y:S01]  /*20e0*/  LOP3.LUT R154, R154, 0xfffffffd, RZ, 0xc0, !PT ;  /* 0xfffffffd9a9a7812 */ /* 0x000fe200078ec0ff */
[----:B------:R-:W-:-:S04]  /*20f0*/  IMAD.MOV.U32 R158, RZ, RZ, R160 ;  /* 0x000000ffff9e7224 */ /* 0x000fc800078e00a0 */
[----:B------:R-:W-:-:S04]  /*2100*/  IMAD.WIDE.U32 R6, R156, UR10, R158 ;  /* 0x0000000a9c067c25 */ /* 0x000fc8000f8e009e */
[----:B------:R-:W-:Y:S01]  /*2110*/  IMAD.IADD R7, R17, 0x1, R7 ;  /* 0x0000000111077824 */ /* 0x000fe200078e0207 */
[----:B------:R-:W-:Y:S01]  /*2120*/  @P4 LOP3.LUT R154, R154, 0x2, RZ, 0xfc, !PT ;  /* 0x000000029a9a4812 */ /* 0x000fe200078efcff */
[----:B------:R-:W-:-:S04]  /*2130*/  IMAD.WIDE.U32 R6, R16, UR8, R6 ;  /* 0x0000000810067c25 */ /* 0x000fc8000f8e0006 */
[----:B------:R-:W-:Y:S02]  /*2140*/  IMAD.IADD R7, R152, 0x1, R7 ;  /* 0x0000000198077824 */ /* 0x000fe400078e0207 */
[----:B------:R-:W-:-:S04]  /*2150*/  IMAD.WIDE.U32 R6, R23, UR6, R6 ;  /* 0x0000000617067c25 */ /* 0x000fc8000f8e0006 */
[----:B------:R-:W-:Y:S01]  /*2160*/  IMAD.IADD R7, R22, 0x1, R7 ;  /* 0x0000000116077824 */ /* 0x000fe200078e0207 */
[----:B0-----:R-:W-:Y:S02]  /*2170*/  IADD3 R9, P2, P3, R155, R6, R14 ;  /* 0x000000069b097210 */ /* 0x001fe40007b5e00e */
[----:B------:R-:W-:Y:S01]  /*2180*/  LEA R6, P1, R10, UR4, 0x1 ;  /* 0x000000040a067c11 */ /* 0x000fe2000f8208ff */
[----:B--2---:R-:W-:-:S05]  /*2190*/  HADD2.F32 R11, -RZ, R5.H0_H0 ;  /* 0x20000005ff0b7230 */ /* 0x004fca0000004100 */
[----:B------:R-:W-:-:S04]  /*21a0*/  FMUL R11, R11, R2 ;  /* 0x000000020b0b7220 */ /* 0x000fc80000400000 */
[----:B------:R-:W-:Y:S01]  /*21b0*/  FFMA R11, R88, R0, R11 ;  /* 0x00000000580b7223 */ /* 0x000fe2000000000b */
[----:B------:R-:W-:Y:S02]  /*21c0*/  IADD3.X R88, R153, R7, R15, P2, P3 ;  /* 0x0000000799587210 */ /* 0x000fe400017e640f */
[----:B------:R-:W-:Y:S02]  /*21d0*/  LEA.HI.X R7, R10, UR5, R163, 0x1, P1 ;  /* 0x000000050a077c11 */ /* 0x000fe400088f0ca3 */
[----:B------:R-:W-:Y:S02]  /*21e0*/  F2FP.F16.F32.PACK_AB R11, RZ, R11 ;  /* 0x0000000bff0b723e */ /* 0x000fe400000000ff */
[----:B------:R-:W-:Y:S02]  /*21f0*/  ISETP.GT.AND P1, PT, R4, RZ, P4 ;  /* 0x000000ff0400720c */ /* 0x000fe40002724270 */
[C---:B------:R-:W-:Y:S01]  /*2200*/  LEA R8, P2, R9.reuse, UR14, 0x1 ;  /* 0x0000000e09087c11 */ /* 0x040fe2000f8408ff */
[----:B------:R0:W-:Y:S03]  /*2210*/  @P0 STG.E.U16 desc[UR12][R6.64], R11 ;  /* 0x0000000b06000986 */ /* 0x0001e6000c10150c */
[----:B------:R-:W-:-:S07]  /*2220*/  LEA.HI.X R9, R9, UR15, R88, 0x1, P2 ;  /* 0x0000000f09097c11 */ /* 0x000fce00090f0c58 */
[----:B------:R-:W-:Y:S05]  /*2230*/  @!P1 BRA `(.L_x_23) ;  /* 0x0000000000049947 */ /* 0x000fea0003800000 */
[----:B------:R1:W5:Y:S02]  /*2240*/  LDG.E.LTC128B.U16 R5, desc[UR12][R8.64+0x2] ;  /* 0x0000020c08057981 */ /* 0x000364000c1e1520 */
.L_x_23:
[----:B------:R-:W-:Y:S05]  /*2250*/  BSYNC B0 ;  /* 0x0000000000007941 */ /* 0x000fea0003800000 */
.L_x_22:
[----:B------:R-:W-:Y:S01]  /*2260*/  USHF.L.U32 UR4, UR10, 0x3, URZ ;  /* 0x000000030a047899 */ /* 0x000fe2000800063f */
[----:B0----5:R-:W-:Y:S01]  /*2270*/  HADD2.F32 R11, -RZ, R5.H0_H0 ;  /* 0x20000005ff0b7230 */ /* 0x021fe20000004100 */
[----:B------:R-:W-:Y:S01]  /*2280*/  USHF.L.U64.HI UR5, UR10, 0x3, UR11 ;  /* 0x000000030a057899 */ /* 0x000fe2000801020b */
[----:B------:R-:W-:-:S03]  /*2290*/  ISETP.GT.AND P0, PT, R4, 0x8, P5 ;  /* 0x000000080400780c */ /* 0x000fc60002f04270 */
[----:B------:R-:W-:Y:S02]  /*22a0*/  IMAD.U32 R162, RZ, RZ, UR4 ;  /* 0x00000004ffa27e24 */ /* 0x000fe4000f8e00ff */
[----:B------:R-:W-:Y:S01]  /*22b0*/  FMUL R88, R11, R2 ;  /* 0x000000020b587220 */ /* 0x000fe20000400000 */
[----:B------:R-:W-:-:S03]  /*22c0*/  IMAD.U32 R163, RZ, RZ, UR5 ;  /* 0x00000005ffa37e24 */ /* 0x000fc6000f8e00ff */
[----:B------:R-:W-:Y:S01]  /*22d0*/  FFMA R88, R89, R0, R88 ;  /* 0x0000000059587223 */ /* 0x000fe20000000058 */
[----:B------:R-:W-:-:S04]  /*22e0*/  IMAD.WIDE.U32 R10, R156, UR10, R162 ;  /* 0x0000000a9c0a7c25 */ /* 0x000fc8000f8e00a2 */
[----:B------:R-:W-:Y:S01]  /*22f0*/  IMAD.IADD R17, R17, 0x1, R11 ;  /* 0x0000000111117824 */ /* 0x000fe200078e020b */
[----:B------:R-:W-:Y:S02]  /*2300*/  IADD3 R11, P2, R18, R10, RZ ;  /* 0x0000000a120b7210 */ /* 0x000fe40007f5e0ff */
[----:B------:R-:W-:-:S03]  /*2310*/  F2FP.F16.F32.PACK_AB R89, RZ, R88 ;  /* 0x00000058ff59723e */ /* 0x000fc600000000ff */
[----:B------:R-:W-:Y:S01]  /*2320*/  IMAD.X R164, R17, 0x1, R21, P2 ;  /* 0x0000000111a47824 */ /* 0x000fe200010e0615 */
[----:B------:R-:W-:Y:S02]  /*2330*/  LEA R88, P2, R11, UR14, 0x1 ;  /* 0x0000000e0b587c11 */ /* 0x000fe4000f8408ff */
[----:B------:R-:W-:Y:S02]  /*2340*/  PRMT R165, R89, 0x7610, R165 ;  /* 0x0000761059a57816 */ /* 0x000fe400000000a5 */
[--C-:B------:R-:W-:Y:S02]  /*2350*/  LEA.HI.X R89, R11, UR15, R164.reuse, 0x1, P2 ;  /* 0x0000000f0b597c11 */ /* 0x100fe400090f0ca4 */
[----:B------:R-:W-:Y:S01]  /*2360*/  PRMT R164, R5, 0x7610, R164 ;  /* 0x0000761005a47816 */ /* 0x000fe200000000a4 */
[----:B------:R0:W-:Y:S05]  /*2370*/  @P1 STG.E.U16 desc[UR12][R6.64+0x2], R165 ;  /* 0x000002a506001986 */ /* 0x0001ea000c10150c */
[----:B------:R2:W3:Y:S01]  /*2380*/  @P0 LDG.E.LTC128B.U16 R164, desc[UR12][R88.64] ;  /* 0x0000000c58a40981 */ /* 0x0004e2000c1e1520 */
[----:B------:R-:W-:Y:S01]  /*2390*/  IADD3 R10, P1, R160, R10, RZ ;  /* 0x0000000aa00a7210 */ /* 0x000fe20007f3e0ff */
[----:B------:R-:W-:Y:S04]  /*23a0*/  BSSY B0, `(.L_x_24) ;  /* 0x0000016000007945 */ /* 0x000fe80003800000 */
[----:B------:R-:W-:Y:S01]  /*23b0*/  IMAD.X R11, R17, 0x1, R159, P1 ;  /* 0x00000001110b7824 */ /* 0x000fe200008e069f */
[----:B------:R-:W-:Y:S01]  /*23c0*/  SHF.L.U64.HI R17, R12, 0x4, R13 ;  /* 0x000000040c117819 */ /* 0x000fe2000001020d */
[----:B------:R-:W-:-:S04]  /*23d0*/  IMAD.WIDE.U32 R10, R16, UR8, R10 ;  /* 0x00000008100a7c25 */ /* 0x000fc8000f8e000a */
[----:B------:R-:W-:Y:S02]  /*23e0*/  IMAD.IADD R11, R152, 0x1, R11 ;  /* 0x00000001980b7824 */ /* 0x000fe400078e020b */
[----:B------:R-:W-:-:S04]  /*23f0*/  IMAD.WIDE.U32 R10, R23, UR6, R10 ;  /* 0x00000006170a7c25 */ /* 0x000fc8000f8e000a */
[----:B--2---:R-:W-:Y:S01]  /*2400*/  IMAD.IADD R89, R22, 0x1, R11 ;  /* 0x0000000116597824 */ /* 0x004fe200078e020b */
[----:B------:R-:W-:Y:S01]  /*2410*/  IADD3 R11, P2, P3, R155, R10, R14 ;  /* 0x0000000a9b0b7210 */ /* 0x000fe20007b5e00e */
[----:B---3--:R-:W-:-:S05]  /*2420*/  HADD2.F32 R5, -RZ, R164.H0_H0 ;  /* 0x200000a4ff057230 */ /* 0x008fca0000004100 */
[----:B------:R-:W-:-:S04]  /*2430*/  FMUL R5, R5, R2 ;  /* 0x0000000205057220 */ /* 0x000fc80000400000 */
[----:B------:R-:W-:Y:S01]  /*2440*/  FFMA R90, R90, R0, R5 ;  /* 0x000000005a5a7223 */ /* 0x000fe20000000005 */
[----:B------:R-:W-:-:S04]  /*2450*/  IMAD.SHL.U32 R5, R12, 0x10, RZ ;  /* 0x000000100c057824 */ /* 0x000fc800078e00ff */
[----:B0-----:R-:W-:Y:S02]  /*2460*/  F2FP.F16.F32.PACK_AB R165, RZ, R90 ;  /* 0x0000005affa5723e */ /* 0x001fe400000000ff */
[----:B------:R-:W-:Y:S02]  /*2470*/  IADD3 R88, P1, R5, R6, RZ ;  /* 0x0000000605587210 */ /* 0x000fe40007f3e0ff */
[----:B------:R-:W-:Y:S02]  /*2480*/  IADD3.X R90, R153, R89, R15, P2, P3 ;  /* 0x00000059995a7210 */ /* 0x000fe400017e640f */
[----:B------:R-:W-:Y:S01]  /*2490*/  ISETP.GT.AND P2, PT, R4, 0x8, P4 ;  /* 0x000000080400780c */ /* 0x000fe20002744270 */
[----:B------:R-:W-:Y:S01]  /*24a0*/  IMAD.X R89, R17, 0x1, R7, P1 ;  /* 0x0000000111597824 */ /* 0x000fe200008e0607 */
[----:B------:R-:W-:-:S04]  /*24b0*/  LEA R10, P3, R11, UR14, 0x1 ;  /* 0x0000000e0b0a7c11 */ /* 0x000fc8000f8608ff */
[----:B------:R0:W-:Y:S01]  /*24c0*/  @P0 STG.E.U16 desc[UR12][R88.64], R165 ;  /* 0x000000a558000986 */ /* 0x0001e2000c10150c */
[----:B------:R-:W-:-:S06]  /*24d0*/  LEA.HI.X R11, R11, UR15, R90, 0x1, P3 ;  /* 0x0000000f0b0b7c11 */ /* 0x000fcc00098f0c5a */
[----:B------:R-:W-:Y:S05]  /*24e0*/  @!P2 BRA `(.L_x_25) ;  /* 0x000000000004a947 */ /* 0x000fea0003800000 */
[----:B------:R2:W5:Y:S02]  /*24f0*/  LDG.E.LTC128B.U16 R164, desc[UR12][R10.64+0x2] ;  /* 0x0000020c0aa47981 */ /* 0x000564000c1e1520 */
.L_x_25:
[----:B------:R-:W-:Y:S05]  /*2500*/  BSYNC B0 ;  /* 0x0000000000007941 */ /* 0x000fea0003800000 */
.L_x_24:
[----:B0----5:R-:W-:Y:S01]  /*2510*/  HADD2.F32 R165, -RZ, R164.H0_H0 ;  /* 0x200000a4ffa57230 */ /* 0x021fe20000004100 */
[----:B------:R-:W-:Y:S01]  /*2520*/  ISETP.GT.AND P3, PT, R3, 0x8, PT ;  /* 0x000000080300780c */ /* 0x000fe20003f64270 */
[----:B------:R-:W-:Y:S01]  /*2530*/  BSSY B0, `(.L_x_26) ;  /* 0x000000a000007945 */ /* 0x000fe20003800000 */
[----:B------:R-:W-:Y:S02]  /*2540*/  LOP3.LUT R154, R154, 0xfffffffb, RZ, 0xc0, !PT ;  /* 0xfffffffb9a9a7812 */ /* 0x000fe400078ec0ff */
[----:B------:R-:W-:Y:S01]  /*2550*/  FMUL R90, R165, R2 ;  /* 0x00000002a55a7220 */ /* 0x000fe20000400000 */
[----:B------:R-:W-:-:S03]  /*2560*/  ISETP.GT.AND P0, PT, R4, RZ, P3 ;  /* 0x000000ff0400720c */ /* 0x000fc60001f04270 */
[----:B------:R-:W-:-:S05]  /*2570*/  FFMA R90, R91, R0, R90 ;  /* 0x000000005b5a7223 */ /* 0x000fca000000005a */
[----:B------:R-:W-:Y:S02]  /*2580*/  F2FP.F16.F32.PACK_AB R90, RZ, R90 ;  /* 0x0000005aff5a723e */ /* 0x000fe400000000ff */
[----:B------:R-:W-:-:S03]  /*2590*/  @P3 LOP3.LUT R154, R154, 0x4, RZ, 0xfc, !PT ;  /* 0x000000049a9a3812 */ /* 0x000fc600078efcff */
[----:B------:R0:W-:Y:S01]  /*25a0*/  @P2 STG.E.U16 desc[UR12][R88.64+0x2], R90 ;  /* 0x0000025a58002986 */ /* 0x0001e2000c10150c */
[----:B------:R-:W-:Y:S05]  /*25b0*/  @!P0 BRA `(.L_x_27) ;  /* 0x0000000000048947 */ /* 0x000fea0003800000 */
[----:B------:R3:W5:Y:S02]  /*25c0*/  LDG.E.LTC128B.U16 R164, desc[UR12][R8.64+0x10] ;  /* 0x0000100c08a47981 */ /* 0x000764000c1e1520 */
.L_x_27:
[----:B------:R-:W-:Y:S05]  /*25d0*/  BSYNC B0 ;  /* 0x0000000000007941 */ /* 0x000fea0003800000 */
.L_x_26:
[----:B-----5:R-:W-:Y:S01]  /*25e0*/  HADD2.F32 R91, -RZ, R164.H0_H0 ;  /* 0x200000a4ff5b7230 */ /* 0x020fe20000004100 */
        /* <DEDUP_REMOVED lines=11> */
.L_x_29:
[----:B------:R-:W-:Y:S05]  /*26a0*/  BSYNC B0 ;  /* 0x0000000000007941 */ /* 0x000fea0003800000 */
.L_x_28:
[----:B----45:R-:W-:Y:S01]  /*26b0*/  HADD2.F32 R91, -RZ, R164.H0_H0 ;  /* 0x200000a4ff5b7230 */ /* 0x030fe20000004100 */
[----:B------:R-:W-:Y:S01]  /*26c0*/  IADD3 R165, P0, R156, 0x40, RZ ;  /* 0x000000409ca57810 */ /* 0x000fe20007f1e0ff */
[----:B------:R-:W-:Y:S03]  /*26d0*/  BSSY B0, `(.L_x_30) ;  /* 0x000000d000007945 */ /* 0x000fe60003800000 */
[----:B0-----:R-:W-:Y:S01]  /*26e0*/  FMUL R90, R91, R2 ;  /* 0x000000025b5a7220 */ /* 0x001fe20000400000 */
[----:B------:R-:W-:Y:S01]  /*26f0*/  IMAD.X R156, RZ, RZ, R157, P0 ;  /* 0x000000ffff9c7224 */ /* 0x000fe200000e069d */
[----:B------:R-:W-:Y:S02]  /*2700*/  ISETP.GT.AND P0, PT, R4, 0x8, P3 ;  /* 0x000000080400780c */ /* 0x000fe40001f04270 */
[----:B------:R-:W-:Y:S01]  /*2710*/  FFMA R90, R93, R0, R90 ;  /* 0x000000005d5a7223 */ /* 0x000fe2000000005a */
[----:B------:R-:W-:-:S04]  /*2720*/  IMAD R156, R156, UR10, RZ ;  /* 0x0000000a9c9c7c24 */ /* 0x000fc8000f8e02ff */
[----:B------:R-:W-:Y:S01]  /*2730*/  F2FP.F16.F32.PACK_AB R92, RZ, R90 ;  /* 0x0000005aff5c723e */ /* 0x000fe200000000ff */
[C---:B------:R-:W-:Y:S02]  /*2740*/  IMAD R167, R165.reuse, UR11, R156 ;  /* 0x0000000ba5a77c24 */ /* 0x040fe4000f8e029c */
[----:B------:R-:W-:Y:S02]  /*2750*/  IMAD.WIDE.U32 R90, R165, UR10, R158 ;  /* 0x0000000aa55a7c25 */ /* 0x000fe4000f8e009e */
[----:B------:R0:W-:Y:S02]  /*2760*/  @P1 STG.E.U16 desc[UR12][R6.64+0x12], R92 ;  /* 0x0000125c06001986 */ /* 0x0001e4000c10150c */
[----:B------:R-:W-:Y:S01]  /*2770*/  IMAD.IADD R93, R167, 0x1, R91 ;  /* 0x00000001a75d7824 */ /* 0x000fe200078e025b */
[----:B------:R-:W-:Y:S06]  /*2780*/  @!P0 BRA `(.L_x_31) ;  /* 0x0000000000048947 */ /* 0x000fec0003800000 */
[----:B------:R4:W5:Y:S02]  /*2790*/  LDG.E.LTC128B.U16 R164, desc[UR12][R10.64+0x10] ;  /* 0x0000100c0aa47981 */ /* 0x000964000c1e1520 */
.L_x_31:
[----:B------:R-:W-:Y:S05]  /*27a0*/  BSYNC B0 ;  /* 0x0000000000007941 */ /* 0x000fea0003800000 */
.L_x_30:
[----:B------:R-:W-:Y:S01]  /*27b0*/  IMAD.WIDE.U32 R156, R165, UR10, R162 ;  /* 0x0000000aa59c7c25 */ /* 0x000fe2000f8e00a2 */
[----:B------:R-:W-:Y:S03]  /*27c0*/  BSSY B0, `(.L_x_32) ;  /* 0x0000016000007945 */ /* 0x000fe60003800000 */
[----:B0-----:R-:W-:Y:S02]  /*27d0*/  IMAD.MOV.U32 R92, RZ, RZ, R90 ;  /* 0x000000ffff5c7224 */ /* 0x001fe400078e005a */
[----:B-----5:R-:W-:Y:S02]  /*27e0*/  HADD2.F32 R161, -RZ, R164.H0_H0 ;  /* 0x200000a4ffa17230 */ /* 0x020fe40000004100 */
[----:B------:R-:W-:Y:S01]  /*27f0*/  IMAD.WIDE.U32 R90, R16, UR8, R92 ;  /* 0x00000008105a7c25 */ /* 0x000fe2000f8e005c */
[----:B------:R-:W-:-:S03]  /*2800*/  IADD3 R92, P1, R160, R156, RZ ;  /* 0x0000009ca05c7210 */ /* 0x000fc60007f3e0ff */
[----:B------:R-:W-:Y:S01]  /*2810*/  FMUL R161, R161, R2 ;  /* 0x00000002a1a17220 */ /* 0x000fe20000400000 */
[----:B------:R-:W-:Y:S02]  /*2820*/  IMAD.IADD R163, R167, 0x1, R157 ;  /* 0x00000001a7a37824 */ /* 0x000fe400078e029d */
[----:B------:R-:W-:Y:S02]  /*2830*/  IMAD.IADD R91, R152, 0x1, R91 ;  /* 0x00000001985b7824 */ /* 0x000fe400078e025b */
[----:B------:R-:W-:Y:S01]  /*2840*/  FFMA R161, R94, R0, R161 ;  /* 0x000000005ea17223 */ /* 0x000fe200000000a1 */
[----:B------:R-:W-:Y:S01]  /*2850*/  IMAD.X R93, R163, 0x1, R159, P1 ;  /* 0x00000001a35d7824 */ /* 0x000fe200008e069f */
[----:B------:R-:W-:Y:S01]  /*2860*/  ISETP.GT.AND P1, PT, R4, 0x8, P2 ;  /* 0x000000080400780c */ /* 0x000fe20001724270 */
[----:B------:R-:W-:Y:S02]  /*2870*/  IMAD.WIDE.U32 R90, R23, UR6, R90 ;  /* 0x00000006175a7c25 */ /* 0x000fe4000f8e005a */
[----:B------:R-:W-:-:S02]  /*2880*/  F2FP.F16.F32.PACK_AB R161, RZ, R161 ;  /* 0x000000a1ffa1723e */ /* 0x000fc400000000ff */
[----:B------:R-:W-:-:S03]  /*2890*/  IMAD.WIDE.U32 R92, R16, UR8, R92 ;  /* 0x00000008105c7c25 */ /* 0x000fc6000f8e005c */
[----:B------:R0:W-:Y:S01]  /*28a0*/  @P0 STG.E.U16 desc[UR12][R88.64+0x10], R161 ;  /* 0x000010a158000986 */ /* 0x0001e2000c10150c */
[----:B------:R-:W-:Y:S01]  /*28b0*/  IMAD.IADD R93, R152, 0x1, R93 ;  /* 0x00000001985d7824 */ /* 0x000fe200078e025d */
[----:B------:R-:W-:Y:S01]  /*28c0*/  IADD3 R152, P0, P2, R155, R90, R14 ;  /* 0x0000005a9b987210 */ /* 0x000fe20007a1e00e */
[----:B------:R-:W-:Y:S02]  /*28d0*/  IMAD.IADD R159, R22, 0x1, R91 ;  /* 0x00000001169f7824 */ /* 0x000fe400078e025b */
[----:B------:R-:W-:-:S03]  /*28e0*/  IMAD.WIDE.U32 R90, R23, UR6, R92 ;  /* 0x00000006175a7c25 */ /* 0x000fc6000f8e005c */
[----:B------:R-:W-:Y:S01]  /*28f0*/  IADD3.X R159, R153, R159, R15, P0, P2 ;  /* 0x0000009f999f7210 */ /* 0x000fe200007e440f */
[----:B------:R-:W-:Y:S06]  /*2900*/  @!P1 BRA `(.L_x_33) ;  /* 0x0000000000049947 */ /* 0x000fec0003800000 */
[----:B------:R0:W5:Y:S02]  /*2910*/  LDG.E.LTC128B.U16 R164, desc[UR12][R10.64+0x12] ;  /* 0x0000120c0aa47981 */ /* 0x000164000c1e1520 */
.L_x_33:
[----:B------:R-:W-:Y:S05]  /*2920*/  BSYNC B0 ;  /* 0x0000000000007941 */ /* 0x000fea0003800000 */
.L_x_32:
[----:B-----5:R-:W-:Y:S01]  /*2930*/  HADD2.F32 R23, -RZ, R164.H0_H0 ;  /* 0x200000a4ff177230 */ /* 0x020fe20000004100 */
[----:B------:R-:W-:Y:S01]  /*2940*/  IADD3 R155, P0, P2, R155, R90, R14 ;  /* 0x0000005a9b9b7210 */ /* 0x000fe20007a1e00e */
[----:B------:R-:W-:Y:S01]  /*2950*/  IMAD.IADD R14, R22, 0x1, R91 ;  /* 0x00000001160e7824 */ /* 0x000fe200078e025b */
[C---:B------:R-:W-:Y:S01]  /*2960*/  SHF.L.U64.HI R93, R12.reuse, 0x7, R13 ;  /* 0x000000070c5d7819 */ /* 0x040fe2000001020d */
[----:B------:R-:W-:Y:S02]  /*2970*/  IMAD.SHL.U32 R91, R12, 0x80, RZ ;  /* 0x000000800c5b7824 */ /* 0x000fe400078e00ff */
[----:B------:R-:W-:Y:S01]  /*2980*/  FMUL R12, R23, R2 ;  /* 0x00000002170c7220 */ /* 0x000fe20000400000 */
[----:B------:R-:W-:Y:S01]  /*2990*/  @P1 IMAD.MOV.U32 R13, RZ, RZ, R89 ;  /* 0x000000ffff0d1224 */ /* 0x000fe200078e0059 */
[----:B------:R-:W-:Y:S01]  /*29a0*/  IADD3.X R16, R153, R14, R15, P0, P2 ;  /* 0x0000000e99107210 */ /* 0x000fe200007e440f */
[----:B------:R-:W-:Y:S01]  /*29b0*/  BSSY B0, `(.L_x_34) ;  /* 0x000000e000007945 */ /* 0x000fe20003800000 */
[----:B------:R-:W-:Y:S01]  /*29c0*/  FFMA R12, R95, R0, R12 ;  /* 0x000000005f0c7223 */ /* 0x000fe2000000000c */
[----:B------:R-:W-:-:S02]  /*29d0*/  IADD3 R22, P0, P2, R5, R6, R91 ;  /* 0x0000000605167210 */ /* 0x000fc40007a1e05b */
[----:B------:R-:W-:Y:S02]  /*29e0*/  ISETP.GT.AND P3, PT, R3, 0x10, PT ;  /* 0x000000100300780c */ /* 0x000fe40003f64270 */
[----:B------:R-:W-:Y:S02]  /*29f0*/  F2FP.F16.F32.PACK_AB R12, RZ, R12 ;  /* 0x0000000cff0c723e */ /* 0x000fe400000000ff */
[----:B------:R-:W-:Y:S02]  /*2a00*/  IADD3.X R23, R17, R7, R93, P0, P2 ;  /* 0x0000000711177210 */ /* 0x000fe400007e445d */
[----:B------:R-:W-:Y:S01]  /*2a10*/  PRMT R14, R12, 0x7610, R14 ;  /* 0x000076100c0e7816 */ /* 0x000fe2000000000e */
[----:B------:R-:W-:Y:S01]  /*2a20*/  @P1 IMAD.MOV.U32 R12, RZ, RZ, R88 ;  /* 0x000000ffff0c1224 */ /* 0x000fe200078e0058 */
[----:B------:R-:W-:Y:S02]  /*2a30*/  ISETP.GT.AND P0, PT, R4, RZ, P3 ;  /* 0x000000ff0400720c */ /* 0x000fe40001f04270 */
[----:B------:R-:W-:-:S02]  /*2a40*/  LOP3.LUT R154, R154, 0xffffffef, RZ, 0xc0, !PT ;  /* 0xffffffef9a9a7812 */ /* 0x000fc400078ec0ff */
[----:B------:R0:W-:Y:S02]  /*2a50*/  @P1 STG.E.U16 desc[UR12][R12.64+0x12], R14 ;  /* 0x0000120e0c001986 */ /* 0x0001e4000c10150c */
[----:B------:R-:W-:-:S07]  /*2a60*/  @P3 LOP3.LUT R154, R154, 0x10, RZ, 0xfc, !PT ;  /* 0x000000109a9a3812 */ /* 0x000fce00078efcff */
[----:B------:R-:W-:Y:S05]  /*2a70*/  @!P0 BRA `(.L_x_35) ;  /* 0x0000000000048947 */ /* 0x000fea0003800000 */
[----:B------:R0:W5:Y:S02]  /*2a80*/  LDG.E.LTC128B.U16 R164, desc[UR12][R8.64+0x20] ;  /* 0x0000200c08a47981 */ /* 0x000164000c1e1520 */
.L_x_35:
[----:B------:R-:W-:Y:S05]  /*2a90*/  BSYNC B0 ;  /* 0x0000000000007941 */ /* 0x000fea0003800000 */
.L_x_34:
[----:B0----5:R-:W-:Y:S01]  /*2aa0*/  HADD2.F32 R13, -RZ, R164.H0_H0 ;  /* 0x200000a4ff0d7230 */ /* 0x021fe20000004100 */
[----:B------:R-:W-:Y:S01]  /*2ab0*/  ISETP.GT.AND P1, PT, R3, 0x11, PT ;  /* 0x000000110300780c */ /* 0x000fe20003f24270 */
[----:B------:R-:W-:Y:S01]  /*2ac0*/  BSSY B0, `(.L_x_36) ;  /* 0x000000a000007945 */ /* 0x000fe20003800000 */
[----:B------:R-:W-:Y:S02]  /*2ad0*/  LOP3.LUT R154, R154, 0xffffffbf, RZ, 0xc0, !PT ;  /* 0xffffffbf9a9a7812 */ /* 0x000fe400078ec0ff */
[----:B------:R-:W-:-:S04]  /*2ae0*/  FMUL R13, R13, R2 ;  /* 0x000000020d0d7220 */ /* 0x000fc80000400000 */
[----:B------:R-:W-:-:S05]  /*2af0*/  FFMA R13, R96, R0, R13 ;  /* 0x00000000600d7223 */ /* 0x000fca000000000d */
[----:B------:R-:W-:Y:S02]  /*2b00*/  F2FP.F16.F32.PACK_AB R13, RZ, R13 ;  /* 0x0000000dff0d723e */ /* 0x000fe400000000ff */
[----:B------:R-:W-:-:S03]  /*2b10*/  @P1 LOP3.LUT R154, R154, 0x40, RZ, 0xfc, !PT ;  /* 0x000000409a9a1812 */ /* 0x000fc600078efcff */
[----:B------:R0:W-:Y:S01]  /*2b20*/  @P0 STG.E.U16 desc[UR12][R6.64+0x20], R13 ;  /* 0x0000200d06000986 */ /* 0x0001e2000c10150c */
[----:B------:R-:W-:-:S13]  /*2b30*/  ISETP.GT.AND P0, PT, R4, RZ, P1 ;  /* 0x000000ff0400720c */ /* 0x000fda0000f04270 */
[----:B0-----:R-:W-:Y:S05]  /*2b40*/  @!P0 BRA `(.L_x_37) ;  /* 0x0000000000048947 */ /* 0x001fea0003800000 */
[----:B------:R0:W5:Y:S02]  /*2b50*/  LDG.E.LTC128B.U16 R164, desc[UR12][R8.64+0x22] ;  /* 0x0000220c08a47981 */ /* 0x000164000c1e1520 */
.L_x_37:
[----:B------:R-:W-:Y:S05]  /*2b60*/  BSYNC B0 ;  /* 0x0000000000007941 */ /* 0x000fea0003800000 */
.L_x_36:
[----:B-----5:R-:W-:Y:S01]  /*2b70*/  HADD2.F32 R13, -RZ, R164.H0_H0 ;  /* 0x200000a4ff0d7230 */ /* 0x020fe20000004100 */
[----:B------:R-:W-:Y:S04]  /*2b80*/  BSSY B0, `(.L_x_38) ;  /* 0x0000008000007945 */ /* 0x000fe80003800000 */
[----:B------:R-:W-:-:S04]  /*2b90*/  FMUL R12, R13, R2 ;  /* 0x000000020d0c7220 */ /* 0x000fc80000400000 */
[----:B------:R-:W-:-:S05]  /*2ba0*/  FFMA R12, R97, R0, R12 ;  /* 0x00000000610c7223 */ /* 0x000fca000000000c */
[----:B------:R-:W-:-:S05]  /*2bb0*/  F2FP.F16.F32.PACK_AB R12, RZ, R12 ;  /* 0x0000000cff0c723e */ /* 0x000fca00000000ff */
[----:B------:R0:W-:Y:S01]  /*2bc0*/  @P0 STG.E.U16 desc[UR12][R6.64+0x22], R12 ;  /* 0x0000220c06000986 */ /* 0x0001e2000c10150c */
[----:B------:R-:W-:-:S13]  /*2bd0*/  ISETP.GT.AND P0, PT, R4, 0x8, P3 ;  /* 0x000000080400780c */ /* 0x000fda0001f04270 */
[----:B0-----:R-:W-:Y:S05]  /*2be0*/  @!P0 BRA `(.L_x_39) ;  /* 0x0000000000048947 */ /* 0x001fea0003800000 */
[----:B------:R0:W5:Y:S02]  /*2bf0*/  LDG.E.LTC128B.U16 R164, desc[UR12][R10.64+0x20] ;  /* 0x0000200c0aa47981 */ /* 0x000164000c1e1520 */
.L_x_39:
[----:B------:R-:W-:Y:S05]  /*2c00*/  BSYNC B0 ;  /* 0x0000000000007941 */ /* 0x000fea0003800000 */
.L_x_38:
[----:B-----5:R-:W-:Y:S01]  /*2c10*/  HADD2.F32 R13, -RZ, R164.H0_H0 ;  /* 0x200000a4ff0d7230 */ /* 0x020fe20000004100 */
[----:B------:R-:W-:Y:S01]  /*2c20*/  BSSY B0, `(.L_x_40) ;  /* 0x000000b000007945 */ /* 0x000fe20003800000 */
[----:B------:R-:W-:-:S03]  /*2c30*/  @P0 IMAD.MOV.U32 R12, RZ, RZ, R88 ;  /* 0x000000ffff0c0224 */ /* 0x000fc600078e0058 */
[----:B------:R-:W-:-:S04]  /*2c40*/  FMUL R13, R13, R2 ;  /* 0x000000020d0d7220 */ /* 0x000fc80000400000 */
[----:B------:R-:W-:-:S05]  /*2c50*/  FFMA R13, R98, R0, R13 ;  /* 0x00000000620d7223 */ /* 0x000fca000000000d */
[----:B------:R-:W-:-:S04]  /*2c60*/  F2FP.F16.F32.PACK_AB R13, RZ, R13 ;  /* 0x0000000dff0d723e */ /* 0x000fc800000000ff */
[----:B------:R-:W-:Y:S01]  /*2c70*/  PRMT R14, R13, 0x7610, R14 ;  /* 0x000076100d0e7816 */ /* 0x000fe2000000000e */
[----:B------:R-:W-:-:S05]  /*2c80*/  @P0 IMAD.MOV.U32 R13, RZ, RZ, R89 ;  /* 0x000000ffff0d0224 */ /* 0x000fca00078e0059 */
[----:B------:R0:W-:Y:S01]  /*2c90*/  @P0 STG.E.U16 desc[UR12][R12.64+0x20], R14 ;  /* 0x0000200e0c000986 */ /* 0x0001e2000c10150c */
[----:B------:R-:W-:-:S13]  /*2ca0*/  ISETP.GT.AND P0, PT, R4, 0x8, P1 ;  /* 0x000000080400780c */ /* 0x000fda0000f04270 */
[----:B0-----:R-:W-:Y:S05]  /*2cb0*/  @!P0 BRA `(.L_x_41) ;  /* 0x0000000000048947 */ /* 0x001fea0003800000 */
[----:B------:R0:W5:Y:S02]  /*2cc0*/  LDG.E.LTC128B.U16 R164, desc[UR12][R10.64+0x22] ;  /* 0x0000220c0aa47981 */ /* 0x000164000c1e1520 */
.L_x_41:
[----:B------:R-:W-:Y:S05]  /*2cd0*/  BSYNC B0 ;  /* 0x0000000000007941 */ /* 0x000fea0003800000 */
.L_x_40:
[----:B-----5:R-:W-:Y:S01]  /*2ce0*/  HADD2.F32 R13, -RZ, R164.H0_H0 ;  /* 0x200000a4ff0d7230 */ /* 0x020fe20000004100 */
[----:B------:R-:W-:Y:S01]  /*2cf0*/  ISETP.GT.AND P2, PT, R3, 0x18, PT ;  /* 0x000000180300780c */ /* 0x000fe20003f44270 */
[----:B------:R-:W-:Y:S01]  /*2d00*/  BSSY B0, `(.L_x_42) ;  /* 0x0000017000007945 */ /* 0x000fe20003800000 */
[----:B------:R-:W-:Y:S02]  /*2d10*/  LOP3.LUT R154, R154, 0xfbffffff, RZ, 0xc0, !PT ;  /* 0xfbffffff9a9a7812 */ /* 0x000fe400078ec0ff */
[----:B------:R-:W-:-:S04]  /*2d20*/  FMUL R12, R13, R2 ;  /* 0x000000020d0c7220 */ /* 0x000fc80000400000 */
[----:B------:R-:W-:-:S05]  /*2d30*/  FFMA R12, R99, R0, R12 ;  /* 0x00000000630c7223 */ /* 0x000fca000000000c */
[----:B------:R-:W-:Y:S02]  /*2d40*/  F2FP.F16.F32.PACK_AB R12, RZ, R12 ;  /* 0x0000000cff0c723e */ /* 0x000fe400000000ff */
[----:B------:R-:W-:Y:S02]  /*2d50*/  @P2 LOP3.LUT R154, R154, 0x4000000, RZ, 0xfc, !PT ;  /* 0x040000009a9a2812 */ /* 0x000fe400078efcff */
[----:B------:R-:W-:Y:S01]  /*2d60*/  PRMT R15, R12, 0x7610, R15 ;  /* 0x000076100c0f7816 */ /* 0x000fe2000000000f */
[----:B------:R-:W-:-:S04]  /*2d70*/  IMAD.WIDE.U32 R12, R165, UR10, R20 ;  /* 0x0000000aa50c7c25 */ /* 0x000fc8000f8e0014 */
[----:B------:R1:W-:Y:S01]  /*2d80*/  @P0 STG.E.U16 desc[UR12][R88.64+0x22], R15 ;  /* 0x0000220f58000986 */ /* 0x0003e2000c10150c */
[----:B------:R-:W-:Y:S01]  /*2d90*/  IMAD.IADD R13, R13, 0x1, R167 ;  /* 0x000000010d0d7824 */ /* 0x000fe200078e02a7 */
[----:B------:R-:W-:-:S04]  /*2da0*/  LEA R94, P0, R12, UR14, 0x1 ;  /* 0x0000000e0c5e7c11 */ /* 0x000fc8000f8008ff */
[----:B------:R-:W-:Y:S02]  /*2db0*/  LEA.HI.X R95, R12, UR15, R13, 0x1, P0 ;  /* 0x0000000f0c5f7c11 */ /* 0x000fe400080f0c0d */
[----:B------:R-:W-:-:S04]  /*2dc0*/  LEA R12, P0, R152, UR14, 0x1 ;  /* 0x0000000e980c7c11 */ /* 0x000fc8000f8008ff */
[----:B------:R-:W-:Y:S02]  /*2dd0*/  LEA.HI.X R13, R152, UR15, R159, 0x1, P0 ;  /* 0x0000000f980d7c11 */ /* 0x000fe400080f0c9f */
[----:B------:R-:W-:-:S05]  /*2de0*/  IADD3 R19, P0, R18, R156, RZ ;  /* 0x0000009c12137210 */ /* 0x000fca0007f1e0ff */
[----:B------:R-:W-:Y:S01]  /*2df0*/  IMAD.X R20, R163, 0x1, R21, P0 ;  /* 0x00000001a3147824 */ /* 0x000fe200000e0615 */
[----:B------:R-:W-:-:S04]  /*2e00*/  LEA R18, P0, R19, UR14, 0x1 ;  /* 0x0000000e13127c11 */ /* 0x000fc8000f8008ff */
[----:B------:R-:W-:Y:S02]  /*2e10*/  LEA.HI.X R19, R19, UR15, R20, 0x1, P0 ;  /* 0x0000000f13137c11 */ /* 0x000fe400080f0c14 */
[----:B------:R-:W-:-:S04]  /*2e20*/  LEA R14, P0, R155, UR14, 0x1 ;  /* 0x0000000e9b0e7c11 */ /* 0x000fc8000f8008ff */
[----:B-1----:R-:W-:Y:S02]  /*2e30*/  LEA.HI.X R15, R155, UR15, R16, 0x1, P0 ;  /* 0x0000000f9b0f7c11 */ /* 0x002fe400080f0c10 */
[----:B------:R-:W-:-:S13]  /*2e40*/  ISETP.GT.AND P0, PT, R4, RZ, P2 ;  /* 0x000000ff0400720c */ /* 0x000fda0001704270 */
[----:B------:R-:W-:Y:S05]  /*2e50*/  @!P0 BRA `(.L_x_43) ;  /* 0x0000000000048947 */ /* 0x000fea0003800000 */
[----:B------:R1:W5:Y:S02]  /*2e60*/  LDG.E.LTC128B.U16 R164, desc[UR12][R8.64+0x30] ;  /* 0x0000300c08a47981 */ /* 0x000364000c1e1520 */
.L_x_43:
[----:B------:R-:W-:Y:S05]  /*2e70*/  BSYNC B0 ;  /* 0x0000000000007941 */ /* 0x000fea0003800000 */
.L_x_42:
[----:B-----5:R-:W-:Y:S01]  /*2e80*/  HADD2.F32 R21, -RZ, R164.H0_H0 ;  /* 0x200000a4ff157230 */ /* 0x020fe20000004100 */
        /* <DEDUP_REMOVED lines=11> */
.L_x_45:
[----:B------:R-:W-:Y:S05]  /*2f40*/  BSYNC B0 ;  /* 0x0000000000007941 */ /* 0x000fea0003800000 */
.L_x_44:
        /* <DEDUP_REMOVED lines=9> */
.L_x_47:
[----:B------:R-:W-:Y:S05]  /*2fe0*/  BSYNC B0 ;  /* 0x0000000000007941 */ /* 0x000fea0003800000 */
.L_x_46:
        /* <DEDUP_REMOVED lines=12> */
.L_x_49:
[----:B------:R-:W-:Y:S05]  /*30b0*/  BSYNC B0 ;  /* 0x0000000000007941 */ /* 0x000fea0003800000 */
.L_x_48:
[----:B-----5:R-:W-:Y:S01]  /*30c0*/  HADD2.F32 R21, -RZ, R164.H0_H0 ;  /* 0x200000a4ff157230 */ /* 0x020fe20000004100 */
[----:B------:R-:W-:Y:S01]  /*30d0*/  ISETP.GT.AND P2, PT, R3, 0x20, PT ;  /* 0x000000200300780c */ /* 0x000fe20003f44270 */
[----:B------:R-:W-:Y:S01]  /*30e0*/  @P0 IMAD.MOV.U32 R20, RZ, RZ, R88 ;  /* 0x000000ffff140224 */ /* 0x000fe200078e0058 */
[----:B------:R-:W-:Y:S01]  /*30f0*/  LOP3.LUT R154, R154, 0xfeffffff, RZ, 0xc0, !PT ;  /* 0xfeffffff9a9a7812 */ /* 0x000fe200078ec0ff */
[----:B------:R-:W-:Y:S01]  /*3100*/  BSSY B0, `(.L_x_50) ;  /* 0x000000a000007945 */ /* 0x000fe20003800000 */
[----:B------:R-:W-:Y:S01]  /*3110*/  FMUL R16, R21, R2 ;  /* 0x0000000215107220 */ /* 0x000fe20000400000 */
[----:B------:R-:W-:-:S03]  /*3120*/  @P0 IMAD.MOV.U32 R21, RZ, RZ, R89 ;  /* 0x000000ffff150224 */ /* 0x000fc600078e0059 */
[----:B------:R-:W-:-:S05]  /*3130*/  FFMA R16, R103, R0, R16 ;  /* 0x0000000067107223 */ /* 0x000fca0000000010 */
[----:B------:R-:W-:Y:S02]  /*3140*/  F2FP.F16.F32.PACK_AB R16, RZ, R16 ;  /* 0x00000010ff10723e */ /* 0x000fe400000000ff */
[----:B------:R-:W-:-:S03]  /*3150*/  @P2 LOP3.LUT R154, R154, 0x1000000, RZ, 0xfc, !PT ;  /* 0x010000009a9a2812 */ /* 0x000fc600078efcff */
[----:B------:R0:W-:Y:S01]  /*3160*/  @P0 STG.E.U16 desc[UR12][R20.64+0x32], R16 ;  /* 0x0000321014000986 */ /* 0x0001e2000c10150c */
[----:B------:R-:W-:-:S13]  /*3170*/  ISETP.GT.AND P0, PT, R4, RZ, P2 ;  /* 0x000000ff0400720c */ /* 0x000fda0001704270 */
[----:B0-----:R-:W-:Y:S05]  /*3180*/  @!P0 BRA `(.L_x_51) ;  /* 0x0000000000048947 */ /* 0x001fea0003800000 */
[----:B------:R0:W5:Y:S02]  /*3190*/  LDG.E.LTC128B.U16 R164, desc[UR12][R8.64+0x40] ;  /* 0x0000400c08a47981 */ /* 0x000164000c1e1520 */
.L_x_51:
[----:B------:R-:W-:Y:S05]  /*31a0*/  BSYNC B0 ;  /* 0x0000000000007941 */ /* 0x000fea0003800000 */
.L_x_50:
        /* <DEDUP_REMOVED lines=12> */
.L_x_53:
[----:B------:R-:W-:Y:S05]  /*3270*/  BSYNC B0 ;  /* 0x0000000000007941 */ /* 0x000fea0003800000 */
.L_x_52:
        /* <DEDUP_REMOVED lines=9> */
.L_x_55:
[----:B------:R-:W-:Y:S05]  /*3310*/  BSYNC B0 ;  /* 0x0000000000007941 */ /* 0x000fea0003800000 */
.L_x_54:
        /* <DEDUP_REMOVED lines=12> */
.L_x_57:
[----:B------:R-:W-:Y:S05]  /*33e0*/  BSYNC B0 ;  /* 0x0000000000007941 */ /* 0x000fea0003800000 */
.L_x_56:
        /* <DEDUP_REMOVED lines=14> */
.L_x_59:
[----:B------:R-:W-:Y:S05]  /*34d0*/  BSYNC B0 ;  /* 0x0000000000007941 */ /* 0x000fea0003800000 */
.L_x_58:
        /* <DEDUP_REMOVED lines=12> */
.L_x_61:
[----:B------:R-:W-:Y:S05]  /*35a0*/  BSYNC B0 ;  /* 0x0000000000007941 */ /* 0x000fea0003800000 */
.L_x_60:
        /* <DEDUP_REMOVED lines=9> */
.L_x_63:
[----:B------:R-:W-:Y:S05]  /*3640*/  BSYNC B0 ;  /* 0x0000000000007941 */ /* 0x000fea0003800000 */
.L_x_62:
        /* <DEDUP_REMOVED lines=12> */
.L_x_65:
[----:B------:R-:W-:Y:S05]  /*3710*/  BSYNC B0 ;  /* 0x0000000000007941 */ /* 0x000fea0003800000 */
.L_x_64:
        /* <DEDUP_REMOVED lines=14> */
.L_x_67:
[----:B------:R-:W-:Y:S05]  /*3800*/  BSYNC B0 ;  /* 0x0000000000007941 */ /* 0x000fea0003800000 */
.L_x_66:
        /* <DEDUP_REMOVED lines=12> */
.L_x_69:
[----:B------:R-:W-:Y:S05]  /*38d0*/  BSYNC B0 ;  /* 0x0000000000007941 */ /* 0x000fea0003800000 */
.L_x_68:
        /* <DEDUP_REMOVED lines=9> */
.L_x_71:
[----:B------:R-:W-:Y:S05]  /*3970*/  BSYNC B0 ;  /* 0x0000000000007941 */ /* 0x000fea0003800000 */
.L_x_70:
        /* <DEDUP_REMOVED lines=12> */
.L_x_73:
[----:B------:R-:W-:Y:S05]  /*3a40*/  BSYNC B0 ;  /* 0x0000000000007941 */ /* 0x000fea0003800000 */
.L_x_72:
        /* <DEDUP_REMOVED lines=14> */
.L_x_75:
[----:B------:R-:W-:Y:S05]  /*3b30*/  BSYNC B0 ;  /* 0x0000000000007941 */ /* 0x000fea0003800000 */
.L_x_74:
        /* <DEDUP_REMOVED lines=12> */
.L_x_77:
[----:B------:R-:W-:Y:S05]  /*3c00*/  BSYNC B0 ;  /* 0x0000000000007941 */ /* 0x000fea0003800000 */
.L_x_76:
        /* <DEDUP_REMOVED lines=9> */
.L_x_79:
[----:B------:R-:W-:Y:S05]  /*3ca0*/  BSYNC B0 ;  /* 0x0000000000007941 */ /* 0x000fea0003800000 */
.L_x_78:
        /* <DEDUP_REMOVED lines=12> */
.L_x_81:
[----:B------:R-:W-:Y:S05]  /*3d70*/  BSYNC B0 ;  /* 0x0000000000007941 */ /* 0x000fea0003800000 */
.L_x_80:
        /* <DEDUP_REMOVED lines=14> */
.L_x_83:
[----:B------:R-:W-:Y:S05]  /*3e60*/  BSYNC B0 ;  /* 0x0000000000007941 */ /* 0x000fea0003800000 */
.L_x_82:
        /* <DEDUP_REMOVED lines=12> */
.L_x_85:
[----:B------:R-:W-:Y:S05]  /*3f30*/  BSYNC B0 ;  /* 0x0000000000007941 */ /* 0x000fea0003800000 */
.L_x_84:
        /* <DEDUP_REMOVED lines=9> */
.L_x_87:
[----:B------:R-:W-:Y:S05]  /*3fd0*/  BSYNC B0 ;  /* 0x0000000000007941 */ /* 0x000fea0003800000 */
.L_x_86:
        /* <DEDUP_REMOVED lines=12> */
.L_x_89:
[----:B------:R-:W-:Y:S05]  /*40a0*/  BSYNC B0 ;  /* 0x0000000000007941 */ /* 0x000fea0003800000 */
.L_x_88:
        /* <DEDUP_REMOVED lines=14> */
.L_x_91:
[----:B------:R-:W-:Y:S05]  /*4190*/  BSYNC B0 ;  /* 0x0000000000007941 */ /* 0x000fea0003800000 */
.L_x_90:
        /* <DEDUP_REMOVED lines=12> */
.L_x_93:
[----:B------:R-:W-:Y:S05]  /*4260*/  BSYNC B0 ;  /* 0x0000000000007941 */ /* 0x000fea0003800000 */
.L_x_92:
        /* <DEDUP_REMOVED lines=9> */
.L_x_95:
[----:B------:R-:W-:Y:S05]  /*4300*/  BSYNC B0 ;  /* 0x0000000000007941 */ /* 0x000fea0003800000 */
.L_x_94:
        /* <DEDUP_REMOVED lines=12> */
.L_x_97:
[----:B------:R-:W-:Y:S05]  /*43d0*/  BSYNC B0 ;  /* 0x0000000000007941 */ /* 0x000fea0003800000 */
.L_x_96:
        /* <DEDUP_REMOVED lines=14> */
.L_x_99:
[----:B------:R-:W-:Y:S05]  /*44c0*/  BSYNC B0 ;  /* 0x0000000000007941 */ /* 0x000fea0003800000 */
.L_x_98:
        /* <DEDUP_REMOVED lines=12> */
.L_x_101:
[----:B------:R-:W-:Y:S05]  /*4590*/  BSYNC B0 ;  /* 0x0000000000007941 */ /* 0x000fea0003800000 */
.L_x_100:
        /* <DEDUP_REMOVED lines=9> */
.L_x_103:
[----:B------:R-:W-:Y:S05]  /*4630*/  BSYNC B0 ;  /* 0x0000000000007941 */ /* 0x000fea0003800000 */
.L_x_102:
        /* <DEDUP_REMOVED lines=12> */
.L_x_105:
[----:B------:R-:W-:Y:S05]  /*4700*/  BSYNC B0 ;  /* 0x0000000000007941 */ /* 0x000fea0003800000 */
.L_x_104:
        /* <DEDUP_REMOVED lines=14> */
.L_x_107:
[----:B------:R-:W-:Y:S05]  /*47f0*/  BSYNC B0 ;  /* 0x0000000000007941 */ /* 0x000fea0003800000 */
.L_x_106:
        /* <DEDUP_REMOVED lines=12> */
.L_x_109:
[----:B------:R-:W-:Y:S05]  /*48c0*/  BSYNC B0 ;  /* 0x0000000000007941 */ /* 0x000fea0003800000 */
.L_x_108:
        /* <DEDUP_REMOVED lines=9> */
.L_x_111:
[----:B------:R-:W-:Y:S05]  /*4960*/  BSYNC B0 ;  /* 0x0000000000007941 */ /* 0x000fea0003800000 */
.L_x_110:
        /* <DEDUP_REMOVED lines=12> */
.L_x_113:
[----:B------:R-:W-:Y:S05]  /*4a30*/  BSYNC B0 ;  /* 0x0000000000007941 */ /* 0x000fea0003800000 */
.L_x_112:
        /* <DEDUP_REMOVED lines=14> */
.L_x_115:
[----:B------:R-:W-:Y:S05]  /*4b20*/  BSYNC B0 ;  /* 0x0000000000007941 */ /* 0x000fea0003800000 */
.L_x_114:
        /* <DEDUP_REMOVED lines=12> */
.L_x_117:
[----:B------:R-:W-:Y:S05]  /*4bf0*/  BSYNC B0 ;  /* 0x0000000000007941 */ /* 0x000fea0003800000 */
.L_x_116:
        /* <DEDUP_REMOVED lines=9> */
.L_x_119:
[----:B------:R-:W-:Y:S05]  /*4c90*/  BSYNC B0 ;  /* 0x0000000000007941 */ /* 0x000fea0003800000 */
.L_x_118:
        /* <DEDUP_REMOVED lines=12> */
.L_x_121:
[----:B------:R-:W-:Y:S05]  /*4d60*/  BSYNC B0 ;  /* 0x0000000000007941 */ /* 0x000fea0003800000 */
.L_x_120:
        /* <DEDUP_REMOVED lines=14> */
.L_x_123:
[----:B------:R-:W-:Y:S05]  /*4e50*/  BSYNC B0 ;  /* 0x0000000000007941 */ /* 0x000fea0003800000 */
.L_x_122:
        /* <DEDUP_REMOVED lines=12> */
.L_x_125:
[----:B------:R-:W-:Y:S05]  /*4f20*/  BSYNC B0 ;  /* 0x0000000000007941 */ /* 0x000fea0003800000 */
.L_x_124:
        /* <DEDUP_REMOVED lines=9> */
.L_x_127:
[----:B------:R-:W-:Y:S05]  /*4fc0*/  BSYNC B0 ;  /* 0x0000000000007941 */ /* 0x000fea0003800000 */
.L_x_126:
        /* <DEDUP_REMOVED lines=12> */
.L_x_129:
[----:B------:R-:W-:Y:S05]  /*5090*/  BSYNC B0 ;  /* 0x0000000000007941 */ /* 0x000fea0003800000 */
.L_x_128:
[----:B-----5:R-:W-:Y:S01]  /*50a0*/  HADD2.F32 R21, -RZ, R164.H0_H0 ;  /* 0x200000a4ff157230 */ /* 0x020fe20000004100 */
[----:B------:R-:W-:Y:S01]  /*50b0*/  ISETP.GT.AND P3, PT, R3, 0x70, PT ;  /* 0x000000700300780c */ /* 0x000fe20003f64270 */
[----:B------:R-:W-:Y:S01]  /*50c0*/  @P0 IMAD.MOV.U32 R20, RZ, RZ, R88 ;  /* 0x000000ffff140224 */ /* 0x000fe200078e0058 */
[----:B------:R-:W-:Y:S02]  /*50d0*/  BSSY B0, `(.L_x_130) ;  /* 0x0000009000007945 */ /* 0x000fe40003800000 */
[----:B------:R-:W-:Y:S01]  /*50e0*/  FMUL R16, R21, R2 ;  /* 0x0000000215107220 */ /* 0x000fe20000400000 */
[----:B------:R-:W-:-:S03]  /*50f0*/  @P0 IMAD.MOV.U32 R21, RZ, RZ, R89 ;  /* 0x000000ffff150224 */ /* 0x000fc600078e0059 */
[----:B------:R-:W-:-:S05]  /*5100*/  FFMA R16, R143, R0, R16 ;  /* 0x000000008f107223 */ /* 0x000fca0000000010 */
[----:B------:R-:W-:-:S05]  /*5110*/  F2FP.F16.F32.PACK_AB R16, RZ, R16 ;  /* 0x00000010ff10723e */ /* 0x000fca00000000ff */
[----:B------:R0:W-:Y:S01]  /*5120*/  @P0 STG.E.U16 desc[UR12][R20.64+0xd2], R16 ;  /* 0x0000d21014000986 */ /* 0x0001e2000c10150c */
[----:B------:R-:W-:-:S13]  /*5130*/  ISETP.GT.AND P0, PT, R4, RZ, P3 ;  /* 0x000000ff0400720c */ /* 0x000fda0001f04270 */
[----:B0-----:R-:W-:Y:S05]  /*5140*/  @!P0 BRA `(.L_x_131) ;  /* 0x0000000000048947 */ /* 0x001fea0003800000 */
[----:B------:R0:W5:Y:S02]  /*5150*/  LDG.E.LTC128B.U16 R164, desc[UR12][R8.64+0xe0] ;  /* 0x0000e00c08a47981 */ /* 0x000164000c1e1520 */
.L_x_131:
[----:B------:R-:W-:Y:S05]  /*5160*/  BSYNC B0 ;  /* 0x0000000000007941 */ /* 0x000fea0003800000 */
.L_x_130:
[----:B-----5:R-:W-:Y:S01]  /*5170*/  HADD2.F32 R21, -RZ, R164.H0_H0 ;  /* 0x200000a4ff157230 */ /* 0x020fe20000004100 */
[----:B------:R-:W-:Y:S01]  /*5180*/  ISETP.GT.AND P2, PT, R3, 0x71, PT ;  /* 0x000000710300780c */ /* 0x000fe20003f44270 */
[----:B------:R-:W-:Y:S03]  /*5190*/  BSSY B0, `(.L_x_132) ;  /* 0x0000008000007945 */ /* 0x000fe60003800000 */
[----:B------:R-:W-:-:S04]  /*51a0*/  FMUL R21, R21, R2 ;  /* 0x0000000215157220 */ /* 0x000fc80000400000 */
[----:B------:R-:W-:-:S05]  /*51b0*/  FFMA R21, R144, R0, R21 ;  /* 0x0000000090157223 */ /* 0x000fca0000000015 */
[----:B------:R-:W-:-:S05]  /*51c0*/  F2FP.F16.F32.PACK_AB R21, RZ, R21 ;  /* 0x00000015ff15723e */ /* 0x000fca00000000ff */
[----:B------:R0:W-:Y:S01]  /*51d0*/  @P0 STG.E.U16 desc[UR12][R6.64+0xe0], R21 ;  /* 0x0000e01506000986 */ /* 0x0001e2000c10150c */
[----:B------:R-:W-:-:S13]  /*51e0*/  ISETP.GT.AND P0, PT, R4, RZ, P2 ;  /* 0x000000ff0400720c */ /* 0x000fda0001704270 */
[----:B0-----:R-:W-:Y:S05]  /*51f0*/  @!P0 BRA `(.L_x_133) ;  /* 0x0000000000048947 */ /* 0x001fea0003800000 */
[----:B------:R0:W5:Y:S02]  /*5200*/  LDG.E.LTC128B.U16 R164, desc[UR12][R8.64+0xe2] ;  /* 0x0000e20c08a47981 */ /* 0x000164000c1e1520 */
.L_x_133:
[----:B------:R-:W-:Y:S05]  /*5210*/  BSYNC B0 ;  /* 0x0000000000007941 */ /* 0x000fea0003800000 */
.L_x_132:
        /* <DEDUP_REMOVED lines=9> */
.L_x_135:
[----:B------:R-:W-:Y:S05]  /*52b0*/  BSYNC B0 ;  /* 0x0000000000007941 */ /* 0x000fea0003800000 */
.L_x_134:
        /* <DEDUP_REMOVED lines=12> */
.L_x_137:
[----:B------:R-:W-:Y:S05]  /*5380*/  BSYNC B0 ;  /* 0x0000000000007941 */ /* 0x000fea0003800000 */
.L_x_136:
        /* <DEDUP_REMOVED lines=12> */
.L_x_139:
[----:B------:R-:W-:Y:S05]  /*5450*/  BSYNC B0 ;  /* 0x0000000000007941 */ /* 0x000fea0003800000 */
.L_x_138:
[----:B-----5:R-:W-:Y:S01]  /*5460*/  HADD2.F32 R21, -RZ, R164.H0_H0 ;  /* 0x200000a4ff157230 */ /* 0x020fe20000004100 */
[----:B------:R-:W-:Y:S04]  /*5470*/  BSSY B0, `(.L_x_140) ;  /* 0x000000b000007945 */ /* 0x000fe80003800000 */
[----:B------:R-:W-:-:S04]  /*5480*/  FMUL R21, R21, R2 ;  /* 0x0000000215157220 */ /* 0x000fc80000400000 */
[----:B------:R-:W-:-:S05]  /*5490*/  FFMA R21, R148, R0, R21 ;  /* 0x0000000094157223 */ /* 0x000fca0000000015 */
[----:B------:R-:W-:-:S05]  /*54a0*/  F2FP.F16.F32.PACK_AB R21, RZ, R21 ;  /* 0x00000015ff15723e */ /* 0x000fca00000000ff */
[----:B------:R1:W-:Y:S01]  /*54b0*/  @P0 STG.E.U16 desc[UR12][R6.64+0xf0], R21 ;  /* 0x0000f01506000986 */ /* 0x0003e2000c10150c */
[----:B------:R-:W-:-:S05]  /*54c0*/  IADD3 R20, P0, R91, R6, RZ ;  /* 0x000000065b147210 */ /* 0x000fca0007f1e0ff */
[----:B-1----:R-:W-:Y:S01]  /*54d0*/  IMAD.X R21, R93, 0x1, R7, P0 ;  /* 0x000000015d157824 */ /* 0x002fe200000e0607 */
[----:B------:R-:W-:-:S04]  /*54e0*/  ISETP.GT.AND P0, PT, R3, 0x79, PT ;  /* 0x000000790300780c */ /* 0x000fc80003f04270 */
[----:B------:R-:W-:-:S13]  /*54f0*/  ISETP.GT.AND P4, PT, R4, RZ, P0 ;  /* 0x000000ff0400720c */ /* 0x000fda0000784270 */
[----:B------:R-:W-:Y:S05]  /*5500*/  @!P4 BRA `(.L_x_141) ;  /* 0x000000000004c947 */ /* 0x000fea0003800000 */
[----:B------:R1:W5:Y:S02]  /*5510*/  LDG.E.LTC128B.U16 R164, desc[UR12][R8.64+0xf2] ;  /* 0x0000f20c08a47981 */ /* 0x000364000c1e1520 */
.L_x_141:
[----:B------:R-:W-:Y:S05]  /*5520*/  BSYNC B0 ;  /* 0x0000000000007941 */ /* 0x000fea0003800000 */
.L_x_140:
[----:B-----5:R-:W-:Y:S01]  /*5530*/  HADD2.F32 R3, -RZ, R164.H0_H0 ;  /* 0x200000a4ff037230 */ /* 0x020fe20000004100 */
[----:B------:R-:W-:Y:S04]  /*5540*/  BSSY B0, `(.L_x_142) ;  /* 0x0000008000007945 */ /* 0x000fe80003800000 */
[----:B01-3--:R-:W-:-:S04]  /*5550*/  FMUL R8, R3, R2 ;  /* 0x0000000203087220 */ /* 0x00bfc80000400000 */
[----:B------:R-:W-:-:S05]  /*5560*/  FFMA R8, R149, R0, R8 ;  /* 0x0000000095087223 */ /* 0x000fca0000000008 */
[----:B------:R-:W-:-:S05]  /*5570*/  F2FP.F16.F32.PACK_AB R8, RZ, R8 ;  /* 0x00000008ff08723e */ /* 0x000fca00000000ff */
[----:B------:R0:W-:Y:S01]  /*5580*/  @P4 STG.E.U16 desc[UR12][R6.64+0xf2], R8 ;  /* 0x0000f20806004986 */ /* 0x0001e2000c10150c */
[----:B------:R-:W-:-:S13]  /*5590*/  ISETP.GT.AND P4, PT, R4, 0x8, P1 ;  /* 0x000000080400780c */ /* 0x000fda0000f84270 */
[----:B0-----:R-:W-:Y:S05]  /*55a0*/  @!P4 BRA `(.L_x_143) ;  /* 0x000000000004c947 */ /* 0x001fea0003800000 */
[----:B------:R0:W5:Y:S02]  /*55b0*/  LDG.E.LTC128B.U16 R164, desc[UR12][R10.64+0xf0] ;  /* 0x0000f00c0aa47981 */ /* 0x000164000c1e1520 */
.L_x_143:
[----:B------:R-:W-:Y:S05]  /*55c0*/  BSYNC B0 ;  /* 0x0000000000007941 */ /* 0x000fea0003800000 */
.L_x_142:
[----:B-----5:R-:W-:Y:S01]  /*55d0*/  HADD2.F32 R3, -RZ, R164.H0_H0 ;  /* 0x200000a4ff037230 */ /* 0x020fe20000004100 */
[----:B------:R-:W-:Y:S01]  /*55e0*/  BSSY B0, `(.L_x_144) ;  /* 0x000000a000007945 */ /* 0x000fe20003800000 */
[----:B------:R-:W-:Y:S02]  /*55f0*/  @P4 IMAD.MOV.U32 R6, RZ, RZ, R88 ;  /* 0x000000ffff064224 */ /* 0x000fe400078e0058 */
[----:B------:R-:W-:Y:S02]  /*5600*/  @P4 IMAD.MOV.U32 R7, RZ, RZ, R89 ;  /* 0x000000ffff074224 */ /* 0x000fe400078e0059 */
[----:B------:R-:W-:-:S04]  /*5610*/  FMUL R3, R3, R2 ;  /* 0x0000000203037220 */ /* 0x000fc80000400000 */
[----:B------:R-:W-:-:S05]  /*5620*/  FFMA R3, R150, R0, R3 ;  /* 0x0000000096037223 */ /* 0x000fca0000000003 */
[----:B------:R-:W-:-:S05]  /*5630*/  F2FP.F16.F32.PACK_AB R3, RZ, R3 ;  /* 0x00000003ff03723e */ /* 0x000fca00000000ff */
[----:B------:R1:W-:Y:S01]  /*5640*/  @P4 STG.E.U16 desc[UR12][R6.64+0xf0], R3 ;  /* 0x0000f00306004986 */ /* 0x0003e2000c10150c */
[----:B------:R-:W-:-:S13]  /*5650*/  ISETP.GT.AND P4, PT, R4, 0x8, P0 ;  /* 0x000000080400780c */ /* 0x000fda0000784270 */
[----:B-1----:R-:W-:Y:S05]  /*5660*/  @!P4 BRA `(.L_x_145) ;  /* 0x000000000004c947 */ /* 0x002fea0003800000 */
[----:B------:R1:W5:Y:S02]  /*5670*/  LDG.E.LTC128B.U16 R164, desc[UR12][R10.64+0xf2] ;  /* 0x0000f20c0aa47981 */ /* 0x000364000c1e1520 */
.L_x_145:
[----:B------:R-:W-:Y:S05]  /*5680*/  BSYNC B0 ;  /* 0x0000000000007941 */ /* 0x000fea0003800000 */
.L_x_144:
[----:B-----5:R-:W-:-:S05]  /*5690*/  HADD2.F32 R3, -RZ, R164.H0_H0 ;  /* 0x200000a4ff037230 */ /* 0x020fca0000004100 */
[----:B------:R-:W-:-:S04]  /*56a0*/  FMUL R6, R3, R2 ;  /* 0x0000000203067220 */ /* 0x000fc80000400000 */
[----:B------:R-:W-:-:S05]  /*56b0*/  FFMA R6, R151, R0, R6 ;  /* 0x0000000097067223 */ /* 0x000fca0000000006 */
[----:B------:R-:W-:-:S05]  /*56c0*/  F2FP.F16.F32.PACK_AB R6, RZ, R6 ;  /* 0x00000006ff06723e */ /* 0x000fca00000000ff */
[----:B------:R3:W-:Y:S01]  /*56d0*/  @P4 STG.E.U16 desc[UR12][R88.64+0xf2], R6 ;  /* 0x0000f20658004986 */ /* 0x0007e2000c10150c */
[----:B------:R-:W-:-:S13]  /*56e0*/  ISETP.GT.AND P4, PT, R4, 0x40, P5 ;  /* 0x000000400400780c */ /* 0x000fda0002f84270 */
[----:B------:R-:W2:Y:S01]  /*56f0*/  @P4 LDG.E.LTC128B.U16 R164, desc[UR12][R94.64] ;  /* 0x0000000c5ea44981 */ /* 0x000ea2000c1e1520 */
[----:B------:R-:W-:Y:S01]  /*5700*/  BSSY B0, `(.L_x_146) ;  /* 0x000000a000007945 */ /* 0x000fe20003800000 */
[----:B--2---:R-:W-:-:S05]  /*5710*/  HADD2.F32 R3, -RZ, R164.H0_H0 ;  /* 0x200000a4ff037230 */ /* 0x004fca0000004100 */
[----:B------:R-:W-:-:S04]  /*5720*/  FMUL R3, R3, R2 ;  /* 0x0000000203037220 */ /* 0x000fc80000400000 */
[----:B------:R-:W-:-:S05]  /*5730*/  FFMA R3, R24, R0, R3 ;  /* 0x0000000018037223 */ /* 0x000fca0000000003 */
[----:B------:R-:W-:-:S05]  /*5740*/  F2FP.F16.F32.PACK_AB R3, RZ, R3 ;  /* 0x00000003ff03723e */ /* 0x000fca00000000ff */
[----:B------:R3:W-:Y:S01]  /*5750*/  @P4 STG.E.U16 desc[UR12][R20.64], R3 ;  /* 0x0000000314004986 */ /* 0x0007e2000c10150c */
[----:B------:R-:W-:-:S04]  /*5760*/  LOP3.LUT P4, RZ, R154, 0x2, RZ, 0xc0, !PT ;  /* 0x000000029aff7812 */ /* 0x000fc8000788c0ff */
[----:B------:R-:W-:-:S13]  /*5770*/  ISETP.GT.AND P4, PT, R4, 0x40, P4 ;  /* 0x000000400400780c */ /* 0x000fda0002784270 */
[----:B---3--:R-:W-:Y:S05]  /*5780*/  @!P4 BRA `(.L_x_147) ;  /* 0x000000000004c947 */ /* 0x008fea0003800000 */
[----:B------:R2:W5:Y:S02]  /*5790*/  LDG.E.LTC128B.U16 R164, desc[UR12][R12.64+0x2] ;  /* 0x0000020c0ca47981 */ /* 0x000564000c1e1520 */
.L_x_147:
[----:B------:R-:W-:Y:S05]  /*57a0*/  BSYNC B0 ;  /* 0x0000000000007941 */ /* 0x000fea0003800000 */
.L_x_146:
[----:B-----5:R-:W-:Y:S01]  /*57b0*/  HADD2.F32 R3, -RZ, R164.H0_H0 ;  /* 0x200000a4ff037230 */ /* 0x020fe20000004100 */
[----:B------:R-:W-:Y:S01]  /*57c0*/  ISETP.GT.AND P5, PT, R4, 0x48, P5 ;  /* 0x000000480400780c */ /* 0x000fe20002fa4270 */
[----:B------:R-:W-:Y:S01]  /*57d0*/  @P4 IMAD.MOV.U32 R8, RZ, RZ, R20 ;  /* 0x000000ffff084224 */ /* 0x000fe200078e0014 */
[----:B------:R-:W-:Y:S01]  /*57e0*/  BSSY B0, `(.L_x_148) ;  /* 0x000000b000007945 */ /* 0x000fe20003800000 */
[----:B------:R-:W-:Y:S02]  /*57f0*/  @P4 IMAD.MOV.U32 R9, RZ, RZ, R21 ;  /* 0x000000ffff094224 */ /* 0x000fe400078e0015 */
[----:B------:R-:W-:-:S04]  /*5800*/  FMUL R6, R3, R2 ;  /* 0x0000000203067220 */ /* 0x000fc80000400000 */
[----:B------:R-:W-:-:S05]  /*5810*/  FFMA R6, R25, R0, R6 ;  /* 0x0000000019067223 */ /* 0x000fca0000000006 */
[----:B------:R-:W-:-:S04]  /*5820*/  F2FP.F16.F32.PACK_AB R6, RZ, R6 ;  /* 0x00000006ff06723e */ /* 0x000fc800000000ff */
[----:B------:R-:W-:-:S05]  /*5830*/  PRMT R3, R6, 0x7610, R3 ;  /* 0x0000761006037816 */ /* 0x000fca0000000003 */
[----:B------:R3:W-:Y:S01]  /*5840*/  @P4 STG.E.U16 desc[UR12][R8.64+0x2], R3 ;  /* 0x0000020308004986 */ /* 0x0007e2000c10150c */
[----:B------:R-:W-:-:S05]  /*5850*/  IADD3 R6, P4, R20, R5, RZ ;  /* 0x0000000514067210 */ /* 0x000fca0007f9e0ff */
[----:B------:R-:W-:Y:S01]  /*5860*/  IMAD.X R7, R21, 0x1, R17, P4 ;  /* 0x0000000115077824 */ /* 0x000fe200020e0611 */
[----:B------:R-:W-:Y:S07]  /*5870*/  @!P5 BRA `(.L_x_149) ;  /* 0x000000000004d947 */ /* 0x000fee0003800000 */
[----:B------:R0:W5:Y:S02]  /*5880*/  LDG.E.LTC128B.U16 R164, desc[UR12][R18.64] ;  /* 0x0000000c12a47981 */ /* 0x000164000c1e1520 */
.L_x_149:
[----:B------:R-:W-:Y:S05]  /*5890*/  BSYNC B0 ;  /* 0x0000000000007941 */ /* 0x000fea0003800000 */
.L_x_148:
[----:B---3-5:R-:W-:Y:S01]  /*58a0*/  HADD2.F32 R3, -RZ, R164.H0_H0 ;  /* 0x200000a4ff037230 */ /* 0x028fe20000004100 */
[----:B------:R-:W-:Y:S01]  /*58b0*/  IADD3 R8, P4, R5, R20, RZ ;  /* 0x0000001405087210 */ /* 0x000fe20007f9e0ff */
[----:B------:R-:W-:Y:S03]  /*58c0*/  BSSY B0, `(.L_x_150) ;  /* 0x000000a000007945 */ /* 0x000fe60003800000 */
[----:B------:R-:W-:Y:S01]  /*58d0*/  FMUL R3, R3, R2 ;  /* 0x0000000203037220 */ /* 0x000fe20000400000 */
[----:B------:R-:W-:-:S03]  /*58e0*/  IMAD.X R9, R17, 0x1, R21, P4 ;  /* 0x0000000111097824 */ /* 0x000fc600020e0615 */
[----:B------:R-:W-:-:S05]  /*58f0*/  FFMA R3, R26, R0, R3 ;  /* 0x000000001a037223 */ /* 0x000fca0000000003 */
[----:B------:R-:W-:-:S05]  /*5900*/  F2FP.F16.F32.PACK_AB R3, RZ, R3 ;  /* 0x00000003ff03723e */ /* 0x000fca00000000ff */
[----:B------:R3:W-:Y:S01]  /*5910*/  @P5 STG.E.U16 desc[UR12][R6.64], R3 ;  /* 0x0000000306005986 */ /* 0x0007e2000c10150c */
[----:B------:R-:W-:-:S04]  /*5920*/  LOP3.LUT P5, RZ, R154, 0x2, RZ, 0xc0, !PT ;  /* 0x000000029aff7812 */ /* 0x000fc800078ac0ff */
[----:B------:R-:W-:-:S13]  /*5930*/  ISETP.GT.AND P4, PT, R4, 0x48, P5 ;  /* 0x000000480400780c */ /* 0x000fda0002f84270 */
[----:B---3--:R-:W-:Y:S05]  /*5940*/  @!P4 BRA `(.L_x_151) ;  /* 0x000000000004c947 */ /* 0x008fea0003800000 */
[----:B------:R3:W5:Y:S02]  /*5950*/  LDG.E.LTC128B.U16 R164, desc[UR12][R14.64+0x2] ;  /* 0x0000020c0ea47981 */ /* 0x000764000c1e1520 */
.L_x_151:
[----:B------:R-:W-:Y:S05]  /*5960*/  BSYNC B0 ;  /* 0x0000000000007941 */ /* 0x000fea0003800000 */
.L_x_150:
[----:B-----5:R-:W-:Y:S01]  /*5970*/  HADD2.F32 R3, -RZ, R164.H0_H0 ;  /* 0x200000a4ff037230 */ /* 0x020fe20000004100 */
[----:B------:R-:W-:Y:S01]  /*5980*/  LOP3.LUT P5, RZ, R154, 0x4, RZ, 0xc0, !PT ;  /* 0x000000049aff7812 */ /* 0x000fe200078ac0ff */
[----:B------:R-:W-:Y:S03]  /*5990*/  BSSY B0, `(.L_x_152) ;  /* 0x0000008000007945 */ /* 0x000fe60003800000 */
[----:B01--4-:R-:W-:-:S04]  /*59a0*/  FMUL R10, R3, R2 ;  /* 0x00000002030a7220 */ /* 0x013fc80000400000 */
[----:B------:R-:W-:-:S05]  /*59b0*/  FFMA R10, R27, R0, R10 ;  /* 0x000000001b0a7223 */ /* 0x000fca000000000a */
[----:B------:R-:W-:-:S05]  /*59c0*/  F2FP.F16.F32.PACK_AB R10, RZ, R10 ;  /* 0x0000000aff0a723e */ /* 0x000fca00000000ff */
[----:B------:R0:W-:Y:S01]  /*59d0*/  @P4 STG.E.U16 desc[UR12][R6.64+0x2], R10 ;  /* 0x0000020a06004986 */ /* 0x0001e2000c10150c */
[----:B------:R-:W-:-:S13]  /*59e0*/  ISETP.GT.AND P4, PT, R4, 0x40, P5 ;  /* 0x000000400400780c */ /* 0x000fda0002f84270 */
[----:B0-----:R-:W-:Y:S05]  /*59f0*/  @!P4 BRA `(.L_x_153) ;  /* 0x000000000004c947 */ /* 0x001fea0003800000 */
[----:B------:R0:W5:Y:S02]  /*5a00*/  LDG.E.LTC128B.U16 R164, desc[UR12][R12.64+0x10] ;  /* 0x0000100c0ca47981 */ /* 0x000164000c1e1520 */
.L_x_153:
[----:B------:R-:W-:Y:S05]  /*5a10*/  BSYNC B0 ;  /* 0x0000000000007941 */ /* 0x000fea0003800000 */
.L_x_152:
[----:B-----5:R-:W-:Y:S01]  /*5a20*/  HADD2.F32 R3, -RZ, R164.H0_H0 ;  /* 0x200000a4ff037230 */ /* 0x020fe20000004100 */
[----:B------:R-:W-:Y:S01]  /*5a30*/  LOP3.LUT P5, RZ, R154, 0x8, RZ, 0xc0, !PT ;  /* 0x000000089aff7812 */ /* 0x000fe200078ac0ff */
[----:B------:R-:W-:Y:S01]  /*5a40*/  IMAD.MOV.U32 R6, RZ, RZ, R20 ;  /* 0x000000ffff067224 */ /* 0x000fe200078e0014 */
[----:B------:R-:W-:Y:S01]  /*5a50*/  BSSY B0, `(.L_x_154) ;  /* 0x0000009000007945 */ /* 0x000fe20003800000 */
[----:B------:R-:W-:Y:S02]  /*5a60*/  IMAD.MOV.U32 R7, RZ, RZ, R21 ;  /* 0x000000ffff077224 */ /* 0x000fe400078e0015 */
[----:B------:R-:W-:-:S04]  /*5a70*/  FMUL R3, R3, R2 ;  /* 0x0000000203037220 */ /* 0x000fc80000400000 */
[----:B------:R-:W-:-:S05]  /*5a80*/  FFMA R3, R28, R0, R3 ;  /* 0x000000001c037223 */ /* 0x000fca0000000003 */
[----:B------:R-:W-:-:S05]  /*5a90*/  F2FP.F16.F32.PACK_AB R3, RZ, R3 ;  /* 0x00000003ff03723e */ /* 0x000fca00000000ff */
[----:B------:R1:W-:Y:S01]  /*5aa0*/  @P4 STG.E.U16 desc[UR12][R6.64+0x10], R3 ;  /* 0x0000100306004986 */ /* 0x0003e2000c10150c */
[----:B------:R-:W-:-:S13]  /*5ab0*/  ISETP.GT.AND P4, PT, R4, 0x40, P5 ;  /* 0x000000400400780c */ /* 0x000fda0002f84270 */
[----:B-1----:R-:W-:Y:S05]  /*5ac0*/  @!P4 BRA `(.L_x_155) ;  /* 0x000000000004c947 */ /* 0x002fea0003800000 */
[----:B------:R1:W5:Y:S02]  /*5ad0*/  LDG.E.LTC128B.U16 R164, desc[UR12][R12.64+0x12] ;  /* 0x0000120c0ca47981 */ /* 0x000364000c1e1520 */
.L_x_155:
[----:B------:R-:W-:Y:S05]  /*5ae0*/  BSYNC B0 ;  /* 0x0000000000007941 */ /* 0x000fea0003800000 */
.L_x_154:
[----:B-----5:R-:W-:Y:S01]  /*5af0*/  HADD2.F32 R3, -RZ, R164.H0_H0 ;  /* 0x200000a4ff037230 */ /* 0x020fe20000004100 */
[----:B------:R-:W-:Y:S04]  /*5b00*/  BSSY B0, `(.L_x_156) ;  /* 0x0000009000007945 */ /* 0x000fe80003800000 */
[----:B------:R-:W-:-:S04]  /*5b10*/  FMUL R10, R3, R2 ;  /* 0x00000002030a7220 */ /* 0x000fc80000400000 */
[----:B------:R-:W-:-:S05]  /*5b20*/  FFMA R10, R29, R0, R10 ;  /* 0x000000001d0a7223 */ /* 0x000fca000000000a */
[----:B------:R-:W-:-:S05]  /*5b30*/  F2FP.F16.F32.PACK_AB R10, RZ, R10 ;  /* 0x0000000aff0a723e */ /* 0x000fca00000000ff */
[----:B------:R4:W-:Y:S01]  /*5b40*/  @P4 STG.E.U16 desc[UR12][R6.64+0x12], R10 ;  /* 0x0000120a06004986 */ /* 0x0009e2000c10150c */
[----:B------:R-:W-:-:S04]  /*5b50*/  LOP3.LUT P4, RZ, R154, 0x4, RZ, 0xc0, !PT ;  /* 0x000000049aff7812 */ /* 0x000fc8000788c0ff */
[----:B------:R-:W-:-:S13]  /*5b60*/  ISETP.GT.AND P4, PT, R4, 0x48, P4 ;  /* 0x000000480400780c */ /* 0x000fda0002784270 */
[----:B----4-:R-:W-:Y:S05]  /*5b70*/  @!P4 BRA `(.L_x_157) ;  /* 0x000000000004c947 */ /* 0x010fea0003800000 */
[----:B------:R4:W5:Y:S02]  /*5b80*/  LDG.E.LTC128B.U16 R164, desc[UR12][R14.64+0x10] ;  /* 0x0000100c0ea47981 */ /* 0x000964000c1e1520 */
.L_x_157:
[----:B------:R-:W-:Y:S05]  /*5b90*/  BSYNC B0 ;  /* 0x0000000000007941 */ /* 0x000fea0003800000 */
.L_x_156:
        /* <DEDUP_REMOVED lines=9> */
.L_x_159:
[----:B------:R-:W-:Y:S05]  /*5c30*/  BSYNC B0 ;  /* 0x0000000000007941 */ /* 0x000fea0003800000 */
.L_x_158:
[----:B-----5:R-:W-:Y:S01]  /*5c40*/  HADD2.F32 R3, -RZ, R164.H0_H0 ;  /* 0x200000a4ff037230 */ /* 0x020fe20000004100 */
[----:B------:R-:W-:Y:S01]  /*5c50*/  LOP3.LUT P5, RZ, R154, 0x10, RZ, 0xc0, !PT ;  /* 0x000000109aff7812 */ /* 0x000fe200078ac0ff */
[----:B------:R-:W-:Y:S03]  /*5c60*/  BSSY B0, `(.L_x_160) ;  /* 0x0000008000007945 */ /* 0x000fe60003800000 */
[----:B------:R-:W-:-:S04]  /*5c70*/  FMUL R8, R3, R2 ;  /* 0x0000000203087220 */ /* 0x000fc80000400000 */
[----:B------:R-:W-:-:S05]  /*5c80*/  FFMA R8, R31, R0, R8 ;  /* 0x000000001f087223 */ /* 0x000fca0000000008 */
[----:B------:R-:W-:-:S05]  /*5c90*/  F2FP.F16.F32.PACK_AB R8, RZ, R8 ;  /* 0x00000008ff08723e */ /* 0x000fca00000000ff */
[----:B------:R0:W-:Y:S01]  /*5ca0*/  @P4 STG.E.U16 desc[UR12][R22.64+0x12], R8 ;  /* 0x0000120816004986 */ /* 0x0001e2000c10150c */
[----:B------:R-:W-:-:S13]  /*5cb0*/  ISETP.GT.AND P4, PT, R4, 0x40, P5 ;  /* 0x000000400400780c */ /* 0x000fda0002f84270 */
[----:B0-----:R-:W-:Y:S05]  /*5cc0*/  @!P4 BRA `(.L_x_161) ;  /* 0x000000000004c947 */ /* 0x001fea0003800000 */
[----:B------:R0:W5:Y:S02]  /*5cd0*/  LDG.E.LTC128B.U16 R164, desc[UR12][R12.64+0x20] ;  /* 0x0000200c0ca47981 */ /* 0x000164000c1e1520 */
.L_x_161:
[----:B------:R-:W-:Y:S05]  /*5ce0*/  BSYNC B0 ;  /* 0x0000000000007941 */ /* 0x000fea0003800000 */
.L_x_160:
        /* <DEDUP_REMOVED lines=10> */
.L_x_163:
[----:B------:R-:W-:Y:S05]  /*5d90*/  BSYNC B0 ;  /* 0x0000000000007941 */ /* 0x000fea0003800000 */
.L_x_162:
        /* <DEDUP_REMOVED lines=8> */
[----:B0-----:R-:W-:Y:S05]  /*5e20*/  @!P4 BRA `(.L_x_165) ;  /* 0x000000000004c947 */ /* 0x001fea0003800000 */
[----:B------:R0:W5:Y:S02]  /*5e30*/  LDG.E.LTC128B.U16 R164, desc[UR12][R14.64+0x20] ;  /* 0x0000200c0ea47981 */ /* 0x000164000c1e1520 */
.L_x_165:
[----:B------:R-:W-:Y:S05]  /*5e40*/  BSYNC B0 ;  /* 0x0000000000007941 */ /* 0x000fea0003800000 */
.L_x_164:
        /* <DEDUP_REMOVED lines=9> */
[----:B0-----:R-:W-:Y:S05]  /*5ee0*/  @!P4 BRA `(.L_x_167) ;  /* 0x000000000004c947 */ /* 0x001fea0003800000 */
[----:B------:R0:W5:Y:S02]  /*5ef0*/  LDG.E.LTC128B.U16 R164, desc[UR12][R14.64+0x22] ;  /* 0x0000220c0ea47981 */ /* 0x000164000c1e1520 */
.L_x_167:
[----:B------:R-:W-:Y:S05]  /*5f00*/  BSYNC B0 ;  /* 0x0000000000007941 */ /* 0x000fea0003800000 */
.L_x_166:
[----:B-----5:R-:W-:Y:S01]  /*5f10*/  HADD2.F32 R3, -RZ, R164.H0_H0 ;  /* 0x200000a4ff037230 */ /* 0x020fe20000004100 */
[----:B------:R-:W-:Y:S01]  /*5f20*/  LOP3.LUT P5, RZ, R154, 0x4000000, RZ, 0xc0, !PT ;  /* 0x040000009aff7812 */ /* 0x000fe200078ac0ff */
[----:B------:R-:W-:Y:S01]  /*5f30*/  @P4 IMAD.MOV.U32 R9, RZ, RZ, R23 ;  /* 0x000000ffff094224 */ /* 0x000fe200078e0017 */
[----:B------:R-:W-:Y:S02]  /*5f40*/  BSSY B0, `(.L_x_168) ;  /* 0x000000a000007945 */ /* 0x000fe40003800000 */
        /* <DEDUP_REMOVED lines=9> */
.L_x_169:
[----:B------:R-:W-:Y:S05]  /*5fe0*/  BSYNC B0 ;  /* 0x0000000000007941 */ /* 0x000fea0003800000 */
.L_x_168:
        /* <DEDUP_REMOVED lines=10> */
.L_x_171:
[----:B------:R-:W-:Y:S05]  /*6090*/  BSYNC B0 ;  /* 0x0000000000007941 */ /* 0x000fea0003800000 */
.L_x_170:
        /* <DEDUP_REMOVED lines=10> */
.L_x_173:
[----:B------:R-:W-:Y:S05]  /*6140*/  BSYNC B0 ;  /* 0x0000000000007941 */ /* 0x000fea0003800000 */
.L_x_172:
        /* <DEDUP_REMOVED lines=11> */
.L_x_175:
[----:B------:R-:W-:Y:S05]  /*6200*/  BSYNC B0 ;  /* 0x0000000000007941 */ /* 0x000fea0003800000 */
.L_x_174:
        /* <DEDUP_REMOVED lines=13> */
.L_x_177:
[----:B------:R-:W-:Y:S05]  /*62e0*/  BSYNC B0 ;  /* 0x0000000000007941 */ /* 0x000fea0003800000 */
.L_x_176:
        /* <DEDUP_REMOVED lines=10> */
.L_x_179:
[----:B------:R-:W-:Y:S05]  /*6390*/  BSYNC B0 ;  /* 0x0000000000007941 */ /* 0x000fea0003800000 */
.L_x_178:
        /* <DEDUP_REMOVED lines=10> */
.L_x_181:
[----:B------:R-:W-:Y:S05]  /*6440*/  BSYNC B0 ;  /* 0x0000000000007941 */ /* 0x000fea0003800000 */
.L_x_180:
        /* <DEDUP_REMOVED lines=11> */
.L_x_183:
[----:B------:R-:W-:Y:S05]  /*6500*/  BSYNC B0 ;  /* 0x0000000000007941 */ /* 0x000fea0003800000 */
.L_x_182:
        /* <DEDUP_REMOVED lines=13> */
.L_x_185:
[----:B------:R-:W-:Y:S05]  /*65e0*/  BSYNC B0 ;  /* 0x0000000000007941 */ /* 0x000fea0003800000 */
.L_x_184:
        /* <DEDUP_REMOVED lines=10> */
.L_x_187:
[----:B------:R-:W-:Y:S05]  /*6690*/  BSYNC B0 ;  /* 0x0000000000007941 */ /* 0x000fea0003800000 */
.L_x_186:
        /* <DEDUP_REMOVED lines=10> */
.L_x_189:
[----:B------:R-:W-:Y:S05]  /*6740*/  BSYNC B0 ;  /* 0x0000000000007941 */ /* 0x000fea0003800000 */
.L_x_188:
        /* <DEDUP_REMOVED lines=11> */
.L_x_191:
[----:B------:R-:W-:Y:S05]  /*6800*/  BSYNC B0 ;  /* 0x0000000000007941 */ /* 0x000fea0003800000 */
.L_x_190:
        /* <DEDUP_REMOVED lines=13> */
.L_x_193:
[----:B------:R-:W-:Y:S05]  /*68e0*/  BSYNC B0 ;  /* 0x0000000000007941 */ /* 0x000fea0003800000 */
.L_x_192:
        /* <DEDUP_REMOVED lines=10> */
.L_x_195:
[----:B------:R-:W-:Y:S05]  /*6990*/  BSYNC B0 ;  /* 0x0000000000007941 */ /* 0x000fea0003800000 */
.L_x_194:
        /* <DEDUP_REMOVED lines=10> */
.L_x_197:
[----:B------:R-:W-:Y:S05]  /*6a40*/  BSYNC B0 ;  /* 0x0000000000007941 */ /* 0x000fea0003800000 */
.L_x_196:
        /* <DEDUP_REMOVED lines=11> */
.L_x_199:
[----:B------:R-:W-:Y:S05]  /*6b00*/  BSYNC B0 ;  /* 0x0000000000007941 */ /* 0x000fea0003800000 */
.L_x_198:
        /* <DEDUP_REMOVED lines=13> */
.L_x_201:
[----:B------:R-:W-:Y:S05]  /*6be0*/  BSYNC B0 ;  /* 0x0000000000007941 */ /* 0x000fea0003800000 */
.L_x_200:
        /* <DEDUP_REMOVED lines=10> */
.L_x_203:
[----:B------:R-:W-:Y:S05]  /*6c90*/  BSYNC B0 ;  /* 0x0000000000007941 */ /* 0x000fea0003800000 */
.L_x_202:
        /* <DEDUP_REMOVED lines=10> */
.L_x_205:
[----:B------:R-:W-:Y:S05]  /*6d40*/  BSYNC B0 ;  /* 0x0000000000007941 */ /* 0x000fea0003800000 */
.L_x_204:
        /* <DEDUP_REMOVED lines=11> */
.L_x_207:
[----:B------:R-:W-:Y:S05]  /*6e00*/  BSYNC B0 ;  /* 0x0000000000007941 */ /* 0x000fea0003800000 */
.L_x_206:
        /* <DEDUP_REMOVED lines=13> */
.L_x_209:
[----:B------:R-:W-:Y:S05]  /*6ee0*/  BSYNC B0 ;  /* 0x0000000000007941 */ /* 0x000fea0003800000 */
.L_x_208:
        /* <DEDUP_REMOVED lines=10> */
.L_x_211:
[----:B------:R-:W-:Y:S05]  /*6f90*/  BSYNC B0 ;  /* 0x0000000000007941 */ /* 0x000fea0003800000 */
.L_x_210:
        /* <DEDUP_REMOVED lines=10> */
.L_x_213:
[----:B------:R-:W-:Y:S05]  /*7040*/  BSYNC B0 ;  /* 0x0000000000007941 */ /* 0x000fea0003800000 */
.L_x_212:
        /* <DEDUP_REMOVED lines=11> */
.L_x_215:
[----:B------:R-:W-:Y:S05]  /*7100*/  BSYNC B0 ;  /* 0x0000000000007941 */ /* 0x000fea0003800000 */
.L_x_214:
        /* <DEDUP_REMOVED lines=13> */
.L_x_217:
[----:B------:R-:W-:Y:S05]  /*71e0*/  BSYNC B0 ;  /* 0x0000000000007941 */ /* 0x000fea0003800000 */
.L_x_216:
        /* <DEDUP_REMOVED lines=10> */
.L_x_219:
[----:B------:R-:W-:Y:S05]  /*7290*/  BSYNC B0 ;  /* 0x0000000000007941 */ /* 0x000fea0003800000 */
.L_x_218:
        /* <DEDUP_REMOVED lines=10> */
.L_x_221:
[----:B------:R-:W-:Y:S05]  /*7340*/  BSYNC B0 ;  /* 0x0000000000007941 */ /* 0x000fea0003800000 */
.L_x_220:
        /* <DEDUP_REMOVED lines=11> */
.L_x_223:
[----:B------:R-:W-:Y:S05]  /*7400*/  BSYNC B0 ;  /* 0x0000000000007941 */ /* 0x000fea0003800000 */
.L_x_222:
        /* <DEDUP_REMOVED lines=13> */
.L_x_225:
[----:B------:R-:W-:Y:S05]  /*74e0*/  BSYNC B0 ;  /* 0x0000000000007941 */ /* 0x000fea0003800000 */
.L_x_224:
        /* <DEDUP_REMOVED lines=10> */
.L_x_227:
[----:B------:R-:W-:Y:S05]  /*7590*/  BSYNC B0 ;  /* 0x0000000000007941 */ /* 0x000fea0003800000 */
.L_x_226:
        /* <DEDUP_REMOVED lines=10> */
.L_x_229:
[----:B------:R-:W-:Y:S05]  /*7640*/  BSYNC B0 ;  /* 0x0000000000007941 */ /* 0x000fea0003800000 */
.L_x_228:
        /* <DEDUP_REMOVED lines=11> */
.L_x_231:
[----:B------:R-:W-:Y:S05]  /*7700*/  BSYNC B0 ;  /* 0x0000000000007941 */ /* 0x000fea0003800000 */
.L_x_230:
        /* <DEDUP_REMOVED lines=13> */
.L_x_233:
[----:B------:R-:W-:Y:S05]  /*77e0*/  BSYNC B0 ;  /* 0x0000000000007941 */ /* 0x000fea0003800000 */
.L_x_232:
        /* <DEDUP_REMOVED lines=10> */
.L_x_235:
[----:B------:R-:W-:Y:S05]  /*7890*/  BSYNC B0 ;  /* 0x0000000000007941 */ /* 0x000fea0003800000 */
.L_x_234:
        /* <DEDUP_REMOVED lines=10> */
.L_x_237:
[----:B------:R-:W-:Y:S05]  /*7940*/  BSYNC B0 ;  /* 0x0000000000007941 */ /* 0x000fea0003800000 */
.L_x_236:
        /* <DEDUP_REMOVED lines=11> */
.L_x_239:
[----:B------:R-:W-:Y:S05]  /*7a00*/  BSYNC B0 ;  /* 0x0000000000007941 */ /* 0x000fea0003800000 */
.L_x_238:
        /* <DEDUP_REMOVED lines=13> */
.L_x_241:
[----:B------:R-:W-:Y:S05]  /*7ae0*/  BSYNC B0 ;  /* 0x0000000000007941 */ /* 0x000fea0003800000 */
.L_x_240:
        /* <DEDUP_REMOVED lines=10> */
.L_x_243:
[----:B------:R-:W-:Y:S05]  /*7b90*/  BSYNC B0 ;  /* 0x0000000000007941 */ /* 0x000fea0003800000 */
.L_x_242:
        /* <DEDUP_REMOVED lines=10> */
.L_x_245:
[----:B------:R-:W-:Y:S05]  /*7c40*/  BSYNC B0 ;  /* 0x0000000000007941 */ /* 0x000fea0003800000 */
.L_x_244:
        /* <DEDUP_REMOVED lines=11> */
.L_x_247:
[----:B------:R-:W-:Y:S05]  /*7d00*/  BSYNC B0 ;  /* 0x0000000000007941 */ /* 0x000fea0003800000 */
.L_x_246:
        /* <DEDUP_REMOVED lines=13> */
.L_x_249:
[----:B------:R-:W-:Y:S05]  /*7de0*/  BSYNC B0 ;  /* 0x0000000000007941 */ /* 0x000fea0003800000 */
.L_x_248:
        /* <DEDUP_REMOVED lines=9> */
.L_x_251:
[----:B------:R-:W-:Y:S05]  /*7e80*/  BSYNC B0 ;  /* 0x0000000000007941 */ /* 0x000fea0003800000 */
.L_x_250:
[----:B-----5:R-:W-:Y:S01]  /*7e90*/  HADD2.F32 R3, -RZ, R164.H0_H0 ;  /* 0x200000a4ff037230 */ /* 0x020fe20000004100 */
[----:B------:R-:W-:Y:S01]  /*7ea0*/  ISETP.GT.AND P5, PT, R4, 0x48, P5 ;  /* 0x000000480400780c */ /* 0x000fe20002fa4270 */
[----:B------:R-:W-:Y:S03]  /*7eb0*/  BSSY B0, `(.L_x_252) ;  /* 0x0000007000007945 */ /* 0x000fe60003800000 */
[----:B------:R-:W-:-:S04]  /*7ec0*/  FMUL R8, R3, R2 ;  /* 0x0000000203087220 */ /* 0x000fc80000400000 */
[----:B------:R-:W-:-:S05]  /*7ed0*/  FFMA R8, R77, R0, R8 ;  /* 0x000000004d087223 */ /* 0x000fca0000000008 */
[----:B------:R-:W-:-:S05]  /*7ee0*/  F2FP.F16.F32.PACK_AB R8, RZ, R8 ;  /* 0x00000008ff08723e */ /* 0x000fca00000000ff */
[----:B------:R0:W-:Y:S01]  /*7ef0*/  @P4 STG.E.U16 desc[UR12][R6.64+0xd2], R8 ;  /* 0x0000d20806004986 */ /* 0x0001e2000c10150c */
[----:B------:R-:W-:Y:S05]  /*7f00*/  @!P5 BRA `(.L_x_253) ;  /* 0x000000000004d947 */ /* 0x000fea0003800000 */
[----:B------:R0:W5:Y:S02]  /*7f10*/  LDG.E.LTC128B.U16 R164, desc[UR12][R14.64+0xd0] ;  /* 0x0000d00c0ea47981 */ /* 0x000164000c1e1520 */
.L_x_253:
[----:B------:R-:W-:Y:S05]  /*7f20*/  BSYNC B0 ;  /* 0x0000000000007941 */ /* 0x000fea0003800000 */
.L_x_252:
[----:B-----5:R-:W-:Y:S01]  /*7f30*/  HADD2.F32 R3, -RZ, R164.H0_H0 ;  /* 0x200000a4ff037230 */ /* 0x020fe20000004100 */
[----:B------:R-:W-:Y:S01]  /*7f40*/  ISETP.GT.AND P4, PT, R4, 0x48, P6 ;  /* 0x000000480400780c */ /* 0x000fe20003784270 */
[----:B0-----:R-:W-:Y:S01]  /*7f50*/  @P5 IMAD.MOV.U32 R8, RZ, RZ, R22 ;  /* 0x000000ffff085224 */ /* 0x001fe200078e0016 */
[----:B------:R-:W-:Y:S01]  /*7f60*/  BSSY B0, `(.L_x_254) ;  /* 0x0000008000007945 */ /* 0x000fe20003800000 */
[----:B------:R-:W-:Y:S02]  /*7f70*/  @P5 IMAD.MOV.U32 R9, RZ, RZ, R23 ;  /* 0x000000ffff095224 */ /* 0x000fe400078e0017 */
[----:B------:R-:W-:-:S04]  /*7f80*/  FMUL R3, R3, R2 ;  /* 0x0000000203037220 */ /* 0x000fc80000400000 */
[----:B------:R-:W-:-:S05]  /*7f90*/  FFMA R3, R78, R0, R3 ;  /* 0x000000004e037223 */ /* 0x000fca0000000003 */
[----:B------:R-:W-:-:S05]  /*7fa0*/  F2FP.F16.F32.PACK_AB R3, RZ, R3 ;  /* 0x00000003ff03723e */ /* 0x000fca00000000ff */
[----:B------:R0:W-:Y:S01]  /*7fb0*/  @P5 STG.E.U16 desc[UR12][R8.64+0xd0], R3 ;  /* 0x0000d00308005986 */ /* 0x0001e2000c10150c */
[----:B------:R-:W-:Y:S05]  /*7fc0*/  @!P4 BRA `(.L_x_255) ;  /* 0x000000000004c947 */ /* 0x000fea0003800000 */
[----:B------:R0:W5:Y:S02]  /*7fd0*/  LDG.E.LTC128B.U16 R164, desc[UR12][R14.64+0xd2] ;  /* 0x0000d20c0ea47981 */ /* 0x000164000c1e1520 */
.L_x_255:
[----:B------:R-:W-:Y:S05]  /*7fe0*/  BSYNC B0 ;  /* 0x0000000000007941 */ /* 0x000fea0003800000 */
.L_x_254:
[----:B0----5:R-:W-:Y:S01]  /*7ff0*/  HADD2.F32 R3, -RZ, R164.H0_H0 ;  /* 0x200000a4ff037230 */ /* 0x021fe20000004100 */
[----:B------:R-:W-:Y:S01]  /*8000*/  ISETP.GT.AND P5, PT, R4, 0x40, P3 ;  /* 0x000000400400780c */ /* 0x000fe20001fa4270 */
        /* <DEDUP_REMOVED lines=8> */
[----:B------:R-:W-:Y:S05]  /*8090*/  @!P5 BRA `(.L_x_257) ;  /* 0x000000000004d947 */ /* 0x000fea0003800000 */
[----:B------:R0:W5:Y:S02]  /*80a0*/  LDG.E.LTC128B.U16 R164, desc[UR12][R12.64+0xe0] ;  /* 0x0000e00c0ca47981 */ /* 0x000164000c1e1520 */
.L_x_257:
[----:B------:R-:W-:Y:S05]  /*80b0*/  BSYNC B0 ;  /* 0x0000000000007941 */ /* 0x000fea0003800000 */
.L_x_256:
[----:B0----5:R-:W-:Y:S01]  /*80c0*/  HADD2.F32 R3, -RZ, R164.H0_H0 ;  /* 0x200000a4ff037230 */ /* 0x021fe20000004100 */
        /* <DEDUP_REMOVED lines=8> */
.L_x_259:
[----:B------:R-:W-:Y:S05]  /*8150*/  BSYNC B0 ;  /* 0x0000000000007941 */ /* 0x000fea0003800000 */
.L_x_258:
        /* <DEDUP_REMOVED lines=9> */
.L_x_261:
[----:B------:R-:W-:Y:S05]  /*81f0*/  BSYNC B0 ;  /* 0x0000000000007941 */ /* 0x000fea0003800000 */
.L_x_260:
        /* <DEDUP_REMOVED lines=11> */
.L_x_263:
[----:B------:R-:W-:Y:S05]  /*82b0*/  BSYNC B0 ;  /* 0x0000000000007941 */ /* 0x000fea0003800000 */
.L_x_262:
        /* <DEDUP_REMOVED lines=12> */
.L_x_265:
[----:B------:R-:W-:Y:S05]  /*8380*/  BSYNC B0 ;  /* 0x0000000000007941 */ /* 0x000fea0003800000 */
.L_x_264:
        /* <DEDUP_REMOVED lines=9> */
.L_x_267:
[----:B------:R-:W-:Y:S05]  /*8420*/  BSYNC B0 ;  /* 0x0000000000007941 */ /* 0x000fea0003800000 */
.L_x_266:
        /* <DEDUP_REMOVED lines=9> */
.L_x_269:
[----:B------:R-:W-:Y:S05]  /*84c0*/  BSYNC B0 ;  /* 0x0000000000007941 */ /* 0x000fea0003800000 */
.L_x_268:
[----:B-----5:R-:W-:Y:S01]  /*84d0*/  HADD2.F32 R3, -RZ, R164.H0_H0 ;  /* 0x200000a4ff037230 */ /* 0x020fe20000004100 */
[----:B------:R-:W-:Y:S01]  /*84e0*/  ISETP.GT.AND P0, PT, R4, 0x48, P0 ;  /* 0x000000480400780c */ /* 0x000fe20000704270 */
[----:B------:R-:W-:Y:S01]  /*84f0*/  @P1 IMAD.MOV.U32 R4, RZ, RZ, R22 ;  /* 0x000000ffff041224 */ /* 0x000fe200078e0016 */
        /* <DEDUP_REMOVED lines=8> */
.L_x_271:
[----:B------:R-:W-:Y:S05]  /*8580*/  BSYNC B0 ;  /* 0x0000000000007941 */ /* 0x000fea0003800000 */
.L_x_270:
[----:B0----5:R-:W-:-:S05]  /*8590*/  HADD2.F32 R3, -RZ, R164.H0_H0 ;  /* 0x200000a4ff037230 */ /* 0x021fca0000004100 */
[----:B------:R-:W-:-:S04]  /*85a0*/  FMUL R2, R3, R2 ;  /* 0x0000000203027220 */ /* 0x000fc80000400000 */
[----:B------:R-:W-:Y:S01]  /*85b0*/  FFMA R2, R87, R0, R2 ;  /* 0x0000000057027223 */ /* 0x000fe20000000002 */
[----:B------:R-:W-:Y:S06]  /*85c0*/  @!P0 EXIT ;  /* 0x000000000000894d */ /* 0x000fec0003800000 */
[----:B------:R-:W-:-:S05]  /*85d0*/  F2FP.F16.F32.PACK_AB R2, RZ, R2 ;  /* 0x00000002ff02723e */ /* 0x000fca00000000ff */
[----:B------:R-:W-:Y:S01]  /*85e0*/  STG.E.U16 desc[UR12][R22.64+0xf2], R2 ;  /* 0x0000f20216007986 */ /* 0x000fe2000c10150c */
[----:B------:R-:W-:Y:S05]  /*85f0*/  EXIT ;  /* 0x000000000000794d */ /* 0x000fea0003800000 */
.L_x_21:
[----:B------:R-:W-:Y:S01]  /*8600*/  ULDC.64 UR4, c[0x0][0x650] ;  /* 0x0001940000047ab9 */ /* 0x000fe20000000a00 */
[-C--:B------:R-:W-:Y:S01]  /*8610*/  FMUL R88, R88, R0.reuse ;  /* 0x0000000058587220 */ /* 0x080fe20000400000 */
[----:B------:R-:W-:Y:S01]  /*8620*/  ISETP.GT.AND P4, PT, R3, 0x1, PT ;  /* 0x000000010300780c */ /* 0x000fe20003f84270 */
[----:B------:R-:W-:Y:S01]  /*8630*/  IMAD.SHL.U32 R9, R12, 0x10, RZ ;  /* 0x000000100c097824 */ /* 0x000fe200078e00ff */
[----:B------:R-:W-:Y:S01]  /*8640*/  LEA R14, P1, R10, UR4, 0x1 ;  /* 0x000000040a0e7c11 */ /* 0x000fe2000f8208ff */
[-C--:B------:R-:W-:Y:S01]  /*8650*/  FMUL R89, R89, R0.reuse ;  /* 0x0000000059597220 */ /* 0x080fe20000400000 */
[----:B------:R-:W-:Y:S01]  /*8660*/  ISETP.GT.AND P2, PT, R4, RZ, P4 ;  /* 0x000000ff0400720c */ /* 0x000fe20002744270 */
[----:B------:R-:W-:Y:S01]  /*8670*/  FMUL R90, R90, R0 ;  /* 0x000000005a5a7220 */ /* 0x000fe20000400000 */
[----:B------:R-:W-:Y:S01]  /*8680*/  F2FP.F16.F32.PACK_AB R88, RZ, R88 ;  /* 0x00000058ff58723e */ /* 0x000fe200000000ff */
[-C--:B------:R-:W-:Y:S01]  /*8690*/  FMUL R91, R91, R0.reuse ;  /* 0x000000005b5b7220 */ /* 0x080fe20000400000 */
[----:B------:R-:W-:Y:S01]  /*86a0*/  LEA.HI.X R15, R10, UR5, R163, 0x1, P1 ;  /* 0x000000050a0f7c11 */ /* 0x000fe200088f0ca3 */
[-C--:B------:R-:W-:Y:S01]  /*86b0*/  FMUL R92, R92, R0.reuse ;  /* 0x000000005c5c7220 */ /* 0x080fe20000400000 */
[----:B------:R-:W-:Y:S01]  /*86c0*/  SHF.L.U64.HI R5, R12, 0x4, R13 ;  /* 0x000000040c057819 */ /* 0x000fe2000001020d */
[----:B------:R-:W-:Y:S01]  /*86d0*/  FMUL R93, R93, R0 ;  /* 0x000000005d5d7220 */ /* 0x000fe20000400000 */
[----:B------:R-:W-:Y:S01]  /*86e0*/  ISETP.GT.AND P1, PT, R4, 0x8, P5 ;  /* 0x000000080400780c */ /* 0x000fe20002f24270 */
[----:B------:R-:W-:Y:S01]  /*86f0*/  @P0 STG.E.U16 desc[UR12][R14.64], R88 ;  /* 0x000000580e000986 */ /* 0x000fe2000c10150c */
[----:B------:R-:W-:Y:S01]  /*8700*/  IADD3 R16, P0, R9, R14, RZ ;  /* 0x0000000e09107210 */ /* 0x000fe20007f1e0ff */
[----:B------:R-:W-:Y:S01]  /*8710*/  IMAD.SHL.U32 R19, R12, 0x80, RZ ;  /* 0x000000800c137824 */ /* 0x000fe200078e00ff */
[----:B------:R-:W-:Y:S01]  /*8720*/  F2FP.F16.F32.PACK_AB R89, RZ, R89 ;  /* 0x00000059ff59723e */ /* 0x000fe200000000ff */
[----:B------:R-:W-:Y:S01]  /*8730*/  @P2 IMAD.MOV.U32 R6, RZ, RZ, R14 ;  /* 0x000000ffff062224 */ /* 0x000fe200078e000e */
[----:B------:R-:W-:Y:S01]  /*8740*/  ISETP.GT.AND P3, PT, R3, 0x8, PT ;  /* 0x000000080300780c */ /* 0x000fe20003f64270 */
[--C-:B------:R-:W-:Y:S01]  /*8750*/  IMAD.X R17, R5, 0x1, R15.reuse, P0 ;  /* 0x0000000105117824 */ /* 0x100fe200000e060f */
[----:B------:R-:W-:Y:S01]  /*8760*/  ISETP.GT.AND P0, PT, R4, 0x8, P4 ;  /* 0x000000080400780c */ /* 0x000fe20002704270 */
[----:B------:R-:W-:Y:S01]  /*8770*/  @P2 IMAD.MOV.U32 R7, RZ, RZ, R15 ;  /* 0x000000ffff072224 */ /* 0x000fe200078e000f */
[----:B------:R-:W-:Y:S01]  /*8780*/  F2FP.F16.F32.PACK_AB R90, RZ, R90 ;  /* 0x0000005aff5a723e */ /* 0x000fe200000000ff */
[-C--:B------:R-:W-:Y:S01]  /*8790*/  FMUL R94, R94, R0.reuse ;  /* 0x000000005e5e7220 */ /* 0x080fe20000400000 */
[----:B------:R-:W-:Y:S01]  /*87a0*/  ISETP.GT.AND P4, PT, R3, 0x9, PT ;  /* 0x000000090300780c */ /* 0x000fe20003f84270 */
[-C--:B------:R-:W-:Y:S01]  /*87b0*/  FMUL R95, R95, R0.reuse ;  /* 0x000000005f5f7220 */ /* 0x080fe20000400000 */
[----:B------:R0:W-:Y:S01]  /*87c0*/  @P2 STG.E.U16 desc[UR12][R6.64+0x2], R89 ;  /* 0x0000025906002986 */ /* 0x0001e2000c10150c */
[----:B------:R-:W-:Y:S01]  /*87d0*/  ISETP.GT.AND P2, PT, R4, RZ, P3 ;  /* 0x000000ff0400720c */ /* 0x000fe20001f44270 */
[-C--:B------:R-:W-:Y:S01]  /*87e0*/  FMUL R96, R96, R0.reuse ;  /* 0x0000000060607220 */ /* 0x080fe20000400000 */
[----:B------:R-:W-:Y:S01]  /*87f0*/  F2FP.F16.F32.PACK_AB R91, RZ, R91 ;  /* 0x0000005bff5b723e */ /* 0x000fe200000000ff */
[----:B------:R-:W-:Y:S01]  /*8800*/  @P1 STG.E.U16 desc[UR12][R16.64], R90 ;  /* 0x0000005a10001986 */ /* 0x000fe2000c10150c */
[----:B------:R-:W-:Y:S01]  /*8810*/  ISETP.GT.AND P1, PT, R4, RZ, P4 ;  /* 0x000000ff0400720c */ /* 0x000fe20002724270 */
[----:B------:R-:W-:Y:S01]  /*8820*/  FMUL R97, R97, R0 ;  /* 0x0000000061617220 */ /* 0x000fe20000400000 */
[----:B------:R-:W-:Y:S01]  /*8830*/  F2FP.F16.F32.PACK_AB R92, RZ, R92 ;  /* 0x0000005cff5c723e */ /* 0x000fe200000000ff */
[-C--:B------:R-:W-:Y:S01]  /*8840*/  FMUL R98, R98, R0.reuse ;  /* 0x0000000062627220 */ /* 0x080fe20000400000 */
[----:B------:R-:W-:Y:S01]  /*8850*/  F2FP.F16.F32.PACK_AB R93, RZ, R93 ;  /* 0x0000005dff5d723e */ /* 0x000fe200000000ff */
[----:B------:R-:W-:Y:S01]  /*8860*/  FMUL R99, R99, R0 ;  /* 0x0000000063637220 */ /* 0x000fe20000400000 */
[----:B------:R-:W-:Y:S01]  /*8870*/  SHF.L.U64.HI R13, R12, 0x7, R13 ;  /* 0x000000070c0d7819 */ /* 0x000fe2000001020d */
[----:B0-----:R-:W-:Y:S01]  /*8880*/  @P0 IMAD.MOV.U32 R6, RZ, RZ, R16 ;  /* 0x000000ffff060224 */ /* 0x001fe200078e0010 */
[----:B------:R-:W-:Y:S01]  /*8890*/  F2FP.F16.F32.PACK_AB R94, RZ, R94 ;  /* 0x0000005eff5e723e */ /* 0x000fe200000000ff */
[----:B------:R-:W-:Y:S01]  /*88a0*/  @P0 IMAD.MOV.U32 R7, RZ, RZ, R17 ;  /* 0x000000ffff070224 */ /* 0x000fe200078e0011 */
[----:B------:R-:W-:Y:S01]  /*88b0*/  F2FP.F16.F32.PACK_AB R95, RZ, R95 ;  /* 0x0000005fff5f723e */ /* 0x000fe200000000ff */
[----:B------:R-:W-:Y:S01]  /*88c0*/  FMUL R100, R100, R0 ;  /* 0x0000000064647220 */ /* 0x000fe20000400000 */
[----:B------:R-:W-:Y:S01]  /*88d0*/  F2FP.F16.F32.PACK_AB R96, RZ, R96 ;  /* 0x00000060ff60723e */ /* 0x000fe200000000ff */
[-C--:B------:R-:W-:Y:S01]  /*88e0*/  FMUL R101, R101, R0.reuse ;  /* 0x0000000065657220 */ /* 0x080fe20000400000 */
[----:B------:R0:W-:Y:S01]  /*88f0*/  @P0 STG.E.U16 desc[UR12][R6.64+0x2], R91 ;  /* 0x0000025b06000986 */ /* 0x0001e2000c10150c */
[----:B------:R-:W-:Y:S01]  /*8900*/  ISETP.GT.AND P0, PT, R4, 0x8, P3 ;  /* 0x000000080400780c */ /* 0x000fe20001f04270 */
[-C--:B------:R-:W-:Y:S01]  /*8910*/  FMUL R102, R102, R0.reuse ;  /* 0x0000000066667220 */ /* 0x080fe20000400000 */
[----:B------:R-:W-:Y:S01]  /*8920*/  ISETP.GT.AND P3, PT, R3, 0x10, PT ;  /* 0x000000100300780c */ /* 0x000fe20003f64270 */
[-C--:B------:R-:W-:Y:S01]  /*8930*/  FMUL R103, R103, R0.reuse ;  /* 0x0000000067677220 */ /* 0x080fe20000400000 */
[----:B------:R-:W-:Y:S01]  /*8940*/  F2FP.F16.F32.PACK_AB R97, RZ, R97 ;  /* 0x00000061ff61723e */ /* 0x000fe200000000ff */
[----:B------:R-:W-:Y:S01]  /*8950*/  FMUL R104, R104, R0 ;  /* 0x0000000068687220 */ /* 0x000fe20000400000 */
[----:B------:R-:W-:Y:S01]  /*8960*/  F2FP.F16.F32.PACK_AB R98, RZ, R98 ;  /* 0x00000062ff62723e */ /* 0x000fe200000000ff */
[-C--:B------:R-:W-:Y:S01]  /*8970*/  FMUL R105, R105, R0.reuse ;  /* 0x0000000069697220 */ /* 0x080fe20000400000 */
[----:B------:R-:W-:Y:S01]  /*8980*/  F2FP.F16.F32.PACK_AB R99, RZ, R99 ;  /* 0x00000063ff63723e */ /* 0x000fe200000000ff */
[----:B------:R-:W-:Y:S01]  /*8990*/  FMUL R106, R106, R0 ;  /* 0x000000006a6a7220 */ /* 0x000fe20000400000 */
[----:B------:R-:W-:Y:S01]  /*89a0*/  F2FP.F16.F32.PACK_AB R100, RZ, R100 ;  /* 0x00000064ff64723e */ /* 0x000fe200000000ff */
[--C-:B0-----:R-:W-:Y:S01]  /*89b0*/  @P2 IMAD.MOV.U32 R6, RZ, RZ, R14.reuse ;  /* 0x000000ffff062224 */ /* 0x101fe200078e000e */
[----:B------:R-:W-:Y:S01]  /*89c0*/  F2FP.F16.F32.PACK_AB R101, RZ, R101 ;  /* 0x00000065ff65723e */ /* 0x000fe200000000ff */
[--C-:B------:R-:W-:Y:S01]  /*89d0*/  @P2 IMAD.MOV.U32 R7, RZ, RZ, R15.reuse ;  /* 0x000000ffff072224 */ /* 0x100fe200078e000f */
[----:B------:R-:W-:Y:S01]  /*89e0*/  F2FP.F16.F32.PACK_AB R102, RZ, R102 ;  /* 0x00000066ff66723e */ /* 0x000fe200000000ff */
[-C--:B------:R-:W-:Y:S01]  /*89f0*/  FMUL R107, R107, R0.reuse ;  /* 0x000000006b6b7220 */ /* 0x080fe20000400000 */
[----:B------:R-:W-:Y:S01]  /*8a00*/  F2FP.F16.F32.PACK_AB R103, RZ, R103 ;  /* 0x00000067ff67723e */ /* 0x000fe200000000ff */
[----:B------:R-:W-:Y:S01]  /*8a10*/  FMUL R108, R108, R0 ;  /* 0x000000006c6c7220 */ /* 0x000fe20000400000 */
[----:B------:R0:W-:Y:S01]  /*8a20*/  @P2 STG.E.U16 desc[UR12][R6.64+0x10], R92 ;  /* 0x0000105c06002986 */ /* 0x0001e2000c10150c */
[----:B------:R-:W-:Y:S01]  /*8a30*/  F2FP.F16.F32.PACK_AB R104, RZ, R104 ;  /* 0x00000068ff68723e */ /* 0x000fe200000000ff */
        /* <DEDUP_REMOVED lines=8> */
[----:B------:R-:W-:Y:S01]  /*8ac0*/  FMUL R113, R113, R0 ;  /* 0x0000000071717220 */ /* 0x000fe20000400000 */
[----:B------:R-:W-:Y:S01]  /*8ad0*/  F2FP.F16.F32.PACK_AB R109, RZ, R109 ;  /* 0x0000006dff6d723e */ /* 0x000fe200000000ff */
[----:B0-----:R-:W-:Y:S01]  /*8ae0*/  @P1 IMAD.MOV.U32 R6, RZ, RZ, R14 ;  /* 0x000000ffff061224 */ /* 0x001fe200078e000e */
[----:B------:R-:W-:Y:S01]  /*8af0*/  F2FP.F16.F32.PACK_AB R110, RZ, R110 ;  /* 0x0000006eff6e723e */ /* 0x000fe200000000ff */
[----:B------:R-:W-:Y:S01]  /*8b00*/  @P1 IMAD.MOV.U32 R7, RZ, RZ, R15 ;  /* 0x000000ffff071224 */ /* 0x000fe200078e000f */
[----:B------:R-:W-:Y:S01]  /*8b10*/  F2FP.F16.F32.PACK_AB R111, RZ, R111 ;  /* 0x0000006fff6f723e */ /* 0x000fe200000000ff */
[----:B------:R-:W-:Y:S01]  /*8b20*/  FMUL R114, R114, R0 ;  /* 0x0000000072727220 */ /* 0x000fe20000400000 */
[----:B------:R-:W-:Y:S01]  /*8b30*/  F2FP.F16.F32.PACK_AB R112, RZ, R112 ;  /* 0x00000070ff70723e */ /* 0x000fe200000000ff */
[----:B------:R-:W-:Y:S01]  /*8b40*/  FMUL R115, R115, R0 ;  /* 0x0000000073737220 */ /* 0x000fe20000400000 */
[----:B------:R0:W-:Y:S01]  /*8b50*/  @P1 STG.E.U16 desc[UR12][R6.64+0x12], R93 ;  /* 0x0000125d06001986 */ /* 0x0001e2000c10150c */
[----:B------:R-:W-:Y:S01]  /*8b60*/  IADD3 R10, P1, P2, R9, R14, R19 ;  /* 0x0000000e090a7210 */ /* 0x000fe20007a3e013 */
[-C--:B------:R-:W-:Y:S01]  /*8b70*/  FMUL R116, R116, R0.reuse ;  /* 0x0000000074747220 */ /* 0x080fe20000400000 */
[----:B------:R-:W-:Y:S01]  /*8b80*/  F2FP.F16.F32.PACK_AB R113, RZ, R113 ;  /* 0x00000071ff71723e */ /* 0x000fe200000000ff */
[-C--:B------:R-:W-:Y:S01]  /*8b90*/  FMUL R117, R117, R0.reuse ;  /* 0x0000000075757220 */ /* 0x080fe20000400000 */
[----:B------:R-:W-:Y:S01]  /*8ba0*/  IADD3.X R11, R5, R15, R13, P1, P2 ;  /* 0x0000000f050b7210 */ /* 0x000fe20000fe440d */
[-C--:B------:R-:W-:Y:S01]  /*8bb0*/  FMUL R118, R118, R0.reuse ;  /* 0x0000000076767220 */ /* 0x080fe20000400000 */
[----:B------:R-:W-:Y:S01]  /*8bc0*/  ISETP.GT.AND P1, PT, R4, 0x8, P4 ;  /* 0x000000080400780c */ /* 0x000fe20002724270 */
[-C--:B------:R-:W-:Y:S01]  /*8bd0*/  FMUL R119, R119, R0.reuse ;  /* 0x0000000077777220 */ /* 0x080fe20000400000 */
[----:B------:R-:W-:Y:S01]  /*8be0*/  ISETP.GT.AND P2, PT, R3, 0x11, PT ;  /* 0x000000110300780c */ /* 0x000fe20003f44270 */
        /* <DEDUP_REMOVED lines=8> */
[-C--:B------:R-:W-:Y:S01]  /*8c70*/  FMUL R122, R122, R0.reuse ;  /* 0x000000007a7a7220 */ /* 0x080fe20000400000 */
[----:B------:R0:W-:Y:S01]  /*8c80*/  @P0 STG.E.U16 desc[UR12][R6.64+0x10], R94 ;  /* 0x0000105e06000986 */ /* 0x0001e2000c10150c */
[----:B------:R-:W-:Y:S01]  /*8c90*/  ISETP.GT.AND P0, PT, R4, RZ, P3 ;  /* 0x000000ff0400720c */ /* 0x000fe20001f04270 */
[----:B------:R-:W-:Y:S01]  /*8ca0*/  FMUL R123, R123, R0 ;  /* 0x000000007b7b7220 */ /* 0x000fe20000400000 */
        /* <DEDUP_REMOVED lines=9> */
[----:B0-----:R-:W-:Y:S01]  /*8d40*/  @P1 IMAD.MOV.U32 R6, RZ, RZ, R16 ;  /* 0x000000ffff061224 */ /* 0x001fe200078e0010 */
[----:B------:R-:W-:Y:S01]  /*8d50*/  F2FP.F16.F32.PACK_AB R123, RZ, R123 ;  /* 0x0000007bff7b723e */ /* 0x000fe200000000ff */
[----:B------:R-:W-:Y:S01]  /*8d60*/  @P1 IMAD.MOV.U32 R7, RZ, RZ, R17 ;  /* 0x000000ffff071224 */ /* 0x000fe200078e0011 */
[----:B------:R-:W-:Y:S01]  /*8d70*/  F2FP.F16.F32.PACK_AB R124, RZ, R124 ;  /* 0x0000007cff7c723e */ /* 0x000fe200000000ff */
[-C--:B------:R-:W-:Y:S01]  /*8d80*/  FMUL R128, R128, R0.reuse ;  /* 0x0000000080807220 */ /* 0x080fe20000400000 */
[----:B------:R-:W-:Y:S01]  /*8d90*/  F2FP.F16.F32.PACK_AB R125, RZ, R125 ;  /* 0x0000007dff7d723e */ /* 0x000fe200000000ff */
[-C--:B------:R-:W-:Y:S01]  /*8da0*/  FMUL R129, R129, R0.reuse ;  /* 0x0000000081817220 */ /* 0x080fe20000400000 */
[----:B------:R0:W-:Y:S01]  /*8db0*/  @P1 STG.E.U16 desc[UR12][R6.64+0x12], R95 ;  /* 0x0000125f06001986 */ /* 0x0001e2000c10150c */
[----:B------:R-:W-:Y:S01]  /*8dc0*/  ISETP.GT.AND P1, PT, R3, 0x19, PT ;  /* 0x000000190300780c */ /* 0x000fe20003f24270 */
        /* <DEDUP_REMOVED lines=33> */
[--C-:B------:R-:W-:Y:S01]  /*8fe0*/  @P0 IMAD.MOV.U32 R7, RZ, RZ, R15.reuse ;  /* 0x000000ffff070224 */ /* 0x100fe200078e000f */
        /* <DEDUP_REMOVED lines=13> */
[----:B------:R-:W-:Y:S01]  /*90c0*/  ISETP.GT.AND P4, PT, R3, 0x71, PT ;  /* 0x000000710300780c */ /* 0x000fe20003f84270 */
[-C--:B------:R-:W-:Y:S01]  /*90d0*/  FMUL R149, R149, R0.reuse ;  /* 0x0000000095957220 */ /* 0x080fe20000400000 */
[----:B------:R-:W-:Y:S01]  /*90e0*/  F2FP.F16.F32.PACK_AB R145, RZ, R145 ;  /* 0x00000091ff91723e */ /* 0x000fe200000000ff */
[----:B------:R-:W-:Y:S01]  /*90f0*/  FMUL R150, R150, R0 ;  /* 0x0000000096967220 */ /* 0x000fe20000400000 */
[----:B------:R-:W-:Y:S01]  /*9100*/  F2FP.F16.F32.PACK_AB R146, RZ, R146 ;  /* 0x00000092ff92723e */ /* 0x000fe200000000ff */
[----:B------:R-:W-:Y:S01]  /*9110*/  @P0 STG.E.U16 desc[UR12][R16.64+0x20], R98 ;  /* 0x0000206210000986 */ /* 0x000fe2000c10150c */
        /* <DEDUP_REMOVED lines=13> */
[----:B------:R-:W-:Y:S01]  /*91f0*/  @P0 STG.E.U16 desc[UR12][R16.64+0x22], R99 ;  /* 0x0000226310000986 */ /* 0x000fe2000c10150c */
[----:B0-----:R-:W-:Y:S01]  /*9200*/  IADD3 R6, P0, R19, R14, RZ ;  /* 0x0000000e13067210 */ /* 0x001fe20007f1e0ff */
[----:B------:R-:W-:Y:S01]  /*9210*/  FMUL R29, R29, R0 ;  /* 0x000000001d1d7220 */ /* 0x000fe20000400000 */
[----:B------:R-:W-:Y:S01]  /*9220*/  F2FP.F16.F32.PACK_AB R24, RZ, R24 ;  /* 0x00000018ff18723e */ /* 0x000fe200000000ff */
[----:B------:R-:W-:Y:S01]  /*9230*/  FMUL R30, R30, R0 ;  /* 0x000000001e1e7220 */ /* 0x000fe20000400000 */
[----:B------:R-:W-:Y:S01]  /*9240*/  F2FP.F16.F32.PACK_AB R25, RZ, R25 ;  /* 0x00000019ff19723e */ /* 0x000fe200000000ff */
[----:B------:R-:W-:Y:S01]  /*9250*/  IMAD.X R7, R13, 0x1, R15, P0 ;  /* 0x000000010d077824 */ /* 0x000fe200000e060f */
[----:B------:R-:W-:Y:S01]  /*9260*/  IADD3 R12, P0, R9, R6, RZ ;  /* 0x00000006090c7210 */ /* 0x000fe20007f1e0ff */
[----:B------:R-:W-:Y:S01]  /*9270*/  FMUL R31, R31, R0 ;  /* 0x000000001f1f7220 */ /* 0x000fe20000400000 */
[----:B------:R-:W-:Y:S01]  /*9280*/  F2FP.F16.F32.PACK_AB R26, RZ, R26 ;  /* 0x0000001aff1a723e */ /* 0x000fe200000000ff */
[-C--:B------:R-:W-:Y:S01]  /*9290*/  FMUL R32, R32, R0.reuse ;  /* 0x0000000020207220 */ /* 0x080fe20000400000 */
[----:B------:R-:W-:Y:S01]  /*92a0*/  F2FP.F16.F32.PACK_AB R27, RZ, R27 ;  /* 0x0000001bff1b723e */ /* 0x000fe200000000ff */
[----:B------:R-:W-:Y:S01]  /*92b0*/  IMAD.X R13, R5, 0x1, R7, P0 ;  /* 0x00000001050d7824 */ /* 0x000fe200000e0607 */
        /* <DEDUP_REMOVED lines=28> */
[----:B------:R-:W-:Y:S01]  /*9480*/  ISETP.GT.AND P0, PT, R4, 0x8, P2 ;  /* 0x000000080400780c */ /* 0x000fe20001704270 */
[-C--:B------:R-:W-:Y:S01]  /*9490*/  FMUL R45, R45, R0.reuse ;  /* 0x000000002d2d7220 */ /* 0x080fe20000400000 */
        /* <DEDUP_REMOVED lines=98> */
[----:B------:R-:W-:-:S02]  /*9ac0*/  F2FP.F16.F32.PACK_AB R78, RZ, R78 ;  /* 0x0000004eff4e723e */ /* 0x000fc400000000ff */
[----:B------:R-:W-:Y:S02]  /*9ad0*/  F2FP.F16.F32.PACK_AB R79, RZ, R79 ;  /* 0x0000004fff4f723e */ /* 0x000fe400000000ff */
[----:B------:R-:W-:Y:S02]  /*9ae0*/  F2FP.F16.F32.PACK_AB R80, RZ, R80 ;  /* 0x00000050ff50723e */ /* 0x000fe400000000ff */
[----:B------:R-:W-:Y:S02]  /*9af0*/  F2FP.F16.F32.PACK_AB R81, RZ, R81 ;  /* 0x00000051ff51723e */ /* 0x000fe400000000ff */
[----:B------:R-:W-:Y:S02]  /*9b00*/  F2FP.F16.F32.PACK_AB R82, RZ, R82 ;  /* 0x00000052ff52723e */ /* 0x000fe400000000ff */
[----:B------:R-:W-:Y:S01]  /*9b10*/  F2FP.F16.F32.PACK_AB R83, RZ, R83 ;  /* 0x00000053ff53723e */ /* 0x000fe200000000ff */
[----:B------:R-:W-:Y:S01]  /*9b20*/  @P0 STG.E.U16 desc[UR12][R14.64+0x52], R109 ;  /* 0x0000526d0e000986 */ /* 0x000fe2000c10150c */
[----:B------:R-:W-:-:S02]  /*9b30*/  ISETP.GT.AND P0, PT, R4, 0x8, P2 ;  /* 0x000000080400780c */ /* 0x000fc40001704270 */
[----:B------:R-:W-:Y:S02]  /*9b40*/  ISETP.GT.AND P2, PT, R3, 0x30, PT ;  /* 0x000000300300780c */ /* 0x000fe40003f44270 */
[----:B------:R-:W-:Y:S02]  /*9b50*/  F2FP.F16.F32.PACK_AB R84, RZ, R84 ;  /* 0x00000054ff54723e */ /* 0x000fe400000000ff */
[----:B------:R-:W-:Y:S02]  /*9b60*/  F2FP.F16.F32.PACK_AB R85, RZ, R85 ;  /* 0x00000055ff55723e */ /* 0x000fe400000000ff */
[----:B------:R-:W-:-:S05]  /*9b70*/  F2FP.F16.F32.PACK_AB R86, RZ, R86 ;  /* 0x00000056ff56723e */ /* 0x000fca00000000ff */
[----:B------:R-:W-:Y:S01]  /*9b80*/  @P0 STG.E.U16 desc[UR12][R16.64+0x50], R110 ;  /* 0x0000506e10000986 */ /* 0x000fe2000c10150c */
[----:B------:R-:W-:Y:S02]  /*9b90*/  ISETP.GT.AND P0, PT, R4, 0x8, P1 ;  /* 0x000000080400780c */ /* 0x000fe40000f04270 */
[----:B------:R-:W-:-:S11]  /*9ba0*/  ISETP.GT.AND P1, PT, R3, 0x31, PT ;  /* 0x000000310300780c */ /* 0x000fd60003f24270 */
[----:B------:R-:W-:Y:S01]  /*9bb0*/  @P0 STG.E.U16 desc[UR12][R16.64+0x52], R111 ;  /* 0x0000526f10000986 */ /* 0x000fe2000c10150c */
[----:B------:R-:W-:-:S13]  /*9bc0*/  ISETP.GT.AND P0, PT, R4, RZ, P2 ;  /* 0x000000ff0400720c */ /* 0x000fda0001704270 */
[----:B------:R-:W-:Y:S01]  /*9bd0*/  @P0 STG.E.U16 desc[UR12][R14.64+0x60], R112 ;  /* 0x000060700e000986 */ /* 0x000fe2000c10150c */
[----:B------:R-:W-:-:S13]  /*9be0*/  ISETP.GT.AND P0, PT, R4, RZ, P1 ;  /* 0x000000ff0400720c */ /* 0x000fda0000f04270 */
[----:B------:R-:W-:Y:S01]  /*9bf0*/  @P0 STG.E.U16 desc[UR12][R14.64+0x62], R113 ;  /* 0x000062710e000986 */ /* 0x000fe2000c10150c */
[----:B------:R-:W-:Y:S02]  /*9c00*/  ISETP.GT.AND P0, PT, R4, 0x8, P2 ;  /* 0x000000080400780c */ /* 0x000fe40001704270 */
[----:B------:R-:W-:-:S11]  /*9c10*/  ISETP.GT.AND P2, PT, R3, 0x38, PT ;  /* 0x000000380300780c */ /* 0x000fd60003f44270 */
        /* <DEDUP_REMOVED lines=68> */
[----:B------:R-:W-:-:S13]  /*a060*/  ISETP.GT.AND P0, PT, R4, 0x8, P1 ;  /* 0x000000080400780c */ /* 0x000fda0000f04270 */
[----:B------:R-:W-:Y:S01]  /*a070*/  @P0 STG.E.U16 desc[UR12][R16.64+0xd0], R142 ;  /* 0x0000d08e10000986 */ /* 0x000fe2000c10150c */
[----:B------:R-:W-:-:S13]  /*a080*/  ISETP.GT.AND P0, PT, R4, 0x8, P3 ;  /* 0x000000080400780c */ /* 0x000fda0001f04270 */
[----:B------:R-:W-:Y:S01]  /*a090*/  @P0 STG.E.U16 desc[UR12][R16.64+0xd2], R143 ;  /* 0x0000d28f10000986 */ /* 0x000fe2000c10150c */
[----:B------:R-:W-:-:S04]  /*a0a0*/  ISETP.GT.AND P0, PT, R3, 0x70, PT ;  /* 0x000000700300780c */ /* 0x000fc80003f04270 */
        /* <DEDUP_REMOVED lines=8> */
[----:B------:R-:W-:-:S13]  /*a130*/  ISETP.GT.AND P1, PT, R4, RZ, P2 ;  /* 0x000000ff0400720c */ /* 0x000fda0001724270 */
[----:B------:R-:W-:Y:S01]  /*a140*/  @P1 STG.E.U16 desc[UR12][R14.64+0xf0], R148 ;  /* 0x0000f0940e001986 */ /* 0x000fe2000c10150c */
[----:B------:R-:W-:-:S04]  /*a150*/  ISETP.GT.AND P1, PT, R3, 0x79, PT ;  /* 0x000000790300780c */ /* 0x000fc80003f24270 */
[----:B------:R-:W-:-:S13]  /*a160*/  ISETP.GT.AND P6, PT, R4, RZ, P1 ;  /* 0x000000ff0400720c */ /* 0x000fda0000fc4270 */
[----:B------:R0:W-:Y:S01]  /*a170*/  @P6 STG.E.U16 desc[UR12][R14.64+0xf2], R149 ;  /* 0x0000f2950e006986 */ /* 0x0001e2000c10150c */
[----:B------:R-:W-:-:S13]  /*a180*/  ISETP.GT.AND P6, PT, R4, 0x8, P2 ;  /* 0x000000080400780c */ /* 0x000fda00017c4270 */
[----:B0-----:R-:W-:Y:S02]  /*a190*/  @P6 IMAD.MOV.U32 R14, RZ, RZ, R16 ;  /* 0x000000ffff0e6224 */ /* 0x001fe400078e0010 */
[----:B------:R-:W-:-:S05]  /*a1a0*/  @P6 IMAD.MOV.U32 R15, RZ, RZ, R17 ;  /* 0x000000ffff0f6224 */ /* 0x000fca00078e0011 */
[----:B------:R-:W-:Y:S01]  /*a1b0*/  @P6 STG.E.U16 desc[UR12][R14.64+0xf0], R150 ;  /* 0x0000f0960e006986 */ /* 0x000fe2000c10150c */
[----:B------:R-:W-:-:S13]  /*a1c0*/  ISETP.GT.AND P6, PT, R4, 0x8, P1 ;  /* 0x000000080400780c */ /* 0x000fda0000fc4270 */
[----:B------:R-:W-:Y:S01]  /*a1d0*/  @P6 STG.E.U16 desc[UR12][R16.64+0xf2], R151 ;  /* 0x0000f29710006986 */ /* 0x000fe2000c10150c */
[----:B------:R-:W-:-:S05]  /*a1e0*/  IADD3 R8, P6, R9, R6, RZ ;  /* 0x0000000609087210 */ /* 0x000fca0007fde0ff */
[----:B------:R-:W-:Y:S01]  /*a1f0*/  IMAD.X R9, R5, 0x1, R7, P6 ;  /* 0x0000000105097824 */ /* 0x000fe200030e0607 */
[C---:B------:R-:W-:Y:S02]  /*a200*/  ISETP.GT.AND P6, PT, R4.reuse, 0x40, P5 ;  /* 0x000000400400780c */ /* 0x040fe40002fc4270 */
[----:B------:R-:W-:-:S11]  /*a210*/  ISETP.GT.AND P5, PT, R4, 0x48, P5 ;  /* 0x000000480400780c */ /* 0x000fd60002fa4270 */
[----:B------:R-:W-:Y:S01]  /*a220*/  @P6 STG.E.U16 desc[UR12][R6.64], R24 ;  /* 0x0000001806006986 */ /* 0x000fe2000c10150c */
[----:B------:R-:W-:-:S04]  /*a230*/  ISETP.GT.AND P6, PT, R3, 0x1, PT ;  /* 0x000000010300780c */ /* 0x000fc80003fc4270 */
[----:B------:R-:W-:-:S13]  /*a240*/  ISETP.GT.AND P6, PT, R4, 0x40, P6 ;  /* 0x000000400400780c */ /* 0x000fda00037c4270 */
[----:B------:R-:W-:Y:S01]  /*a250*/  @P6 STG.E.U16 desc[UR12][R6.64+0x2], R25 ;  /* 0x0000021906006986 */ /* 0x000fe2000c10150c */
[----:B------:R-:W-:-:S03]  /*a260*/  ISETP.GT.AND P6, PT, R3, 0x1, PT ;  /* 0x000000010300780c */ /* 0x000fc60003fc4270 */
[----:B------:R-:W-:Y:S01]  /*a270*/  @P5 STG.E.U16 desc[UR12][R12.64], R26 ;  /* 0x0000001a0c005986 */ /* 0x000fe2000c10150c */
[----:B------:R-:W-:Y:S02]  /*a280*/  ISETP.GT.AND P5, PT, R4, 0x48, P6 ;  /* 0x000000480400780c */ /* 0x000fe400037a4270 */
[----:B------:R-:W-:-:S11]  /*a290*/  ISETP.GT.AND P6, PT, R3, 0x8, PT ;  /* 0x000000080300780c */ /* 0x000fd60003fc4270 */
[----:B------:R-:W-:Y:S01]  /*a2a0*/  @P5 STG.E.U16 desc[UR12][R12.64+0x2], R27 ;  /* 0x0000021b0c005986 */ /* 0x000fe2000c10150c */
[----:B------:R-:W-:Y:S02]  /*a2b0*/  ISETP.GT.AND P5, PT, R4, 0x40, P6 ;  /* 0x000000400400780c */ /* 0x000fe400037a4270 */
[----:B------:R-:W-:-:S11]  /*a2c0*/  ISETP.GT.AND P6, PT, R3, 0x9, PT ;  /* 0x000000090300780c */ /* 0x000fd60003fc4270 */
[----:B------:R-:W-:Y:S01]  /*a2d0*/  @P5 STG.E.U16 desc[UR12][R6.64+0x10], R28 ;  /* 0x0000101c06005986 */ /* 0x000fe2000c10150c */
[----:B------:R-:W-:-:S13]  /*a2e0*/  ISETP.GT.AND P5, PT, R4, 0x40, P6 ;  /* 0x000000400400780c */ /* 0x000fda00037a4270 */
[----:B------:R-:W-:Y:S01]  /*a2f0*/  @P5 STG.E.U16 desc[UR12][R6.64+0x12], R29 ;  /* 0x0000121d06005986 */ /* 0x000fe2000c10150c */
[----:B------:R-:W-:-:S04]  /*a300*/  ISETP.GT.AND P5, PT, R3, 0x8, PT ;  /* 0x000000080300780c */ /* 0x000fc80003fa4270 */
[----:B------:R-:W-:-:S13]  /*a310*/  ISETP.GT.AND P5, PT, R4, 0x48, P5 ;  /* 0x000000480400780c */ /* 0x000fda0002fa4270 */
[----:B------:R0:W-:Y:S01]  /*a320*/  @P5 STG.E.U16 desc[UR12][R8.64+0x10], R30 ;  /* 0x0000101e08005986 */ /* 0x0001e2000c10150c */
        /* <DEDUP_REMOVED lines=10> */
[----:B0-----:R-:W-:Y:S02]  /*a3d0*/  @P5 IMAD.MOV.U32 R8, RZ, RZ, R10 ;  /* 0x000000ffff085224 */ /* 0x001fe400078e000a */
[----:B------:R-:W-:-:S05]  /*a3e0*/  @P5 IMAD.MOV.U32 R9, RZ, RZ, R11 ;  /* 0x000000ffff095224 */ /* 0x000fca00078e000b */
[----:B------:R0:W-:Y:S01]  /*a3f0*/  @P5 STG.E.U16 desc[UR12][R8.64+0x20], R34 ;  /* 0x0000202208005986 */ /* 0x0001e2000c10150c */
[----:B------:R-:W-:Y:S02]  /*a400*/  ISETP.GT.AND P5, PT, R4, 0x48, P6 ;  /* 0x000000480400780c */ /* 0x000fe400037a4270 */
[----:B------:R-:W-:-:S11]  /*a410*/  ISETP.GT.AND P6, PT, R3, 0x18, PT ;  /* 0x000000180300780c */ /* 0x000fd60003fc4270 */
[----:B0-----:R-:W-:Y:S02]  /*a420*/  @P5 IMAD.MOV.U32 R8, RZ, RZ, R10 ;  /* 0x000000ffff085224 */ /* 0x001fe400078e000a */
[----:B------:R-:W-:-:S05]  /*a430*/  @P5 IMAD.MOV.U32 R9, RZ, RZ, R11 ;  /* 0x000000ffff095224 */ /* 0x000fca00078e000b */
[----:B------:R0:W-:Y:S01]  /*a440*/  @P5 STG.E.U16 desc[UR12][R8.64+0x22], R35 ;  /* 0x0000222308005986 */ /* 0x0001e2000c10150c */
        /* <DEDUP_REMOVED lines=144> */
[----:B------:R-:W-:Y:S01]  /*ad50*/  @P5 STG.E.U16 desc[UR12][R8.64+0xc0], R74 ;  /* 0x0000c04a08005986 */ /* 0x000fe2000c10150c */
[----:B------:R-:W-:Y:S02]  /*ad60*/  ISETP.GT.AND P5, PT, R4, 0x48, P6 ;  /* 0x000000480400780c */ /* 0x000fe400037a4270 */
[----:B------:R-:W-:-:S11]  /*ad70*/  ISETP.GT.AND P6, PT, R3, 0x68, PT ;  /* 0x000000680300780c */ /* 0x000fd60003fc4270 */
[----:B------:R-:W-:Y:S02]  /*ad80*/  @P5 IMAD.MOV.U32 R2, RZ, RZ, R10 ;  /* 0x000000ffff025224 */ /* 0x000fe400078e000a */
[----:B------:R-:W-:-:S05]  /*ad90*/  @P5 IMAD.MOV.U32 R3, RZ, RZ, R11 ;  /* 0x000000ffff035224 */ /* 0x000fca00078e000b */
[----:B------:R0:W-:Y:S01]  /*ada0*/  @P5 STG.E.U16 desc[UR12][R2.64+0xc2], R75 ;  /* 0x0000c24b02005986 */ /* 0x0001e2000c10150c */
[----:B------:R-:W-:-:S13]  /*adb0*/  ISETP.GT.AND P5, PT, R4, 0x40, P6 ;  /* 0x000000400400780c */ /* 0x000fda00037a4270 */
[----:B------:R-:W-:Y:S01]  /*adc0*/  @P5 STG.E.U16 desc[UR12][R6.64+0xd0], R76 ;  /* 0x0000d04c06005986 */ /* 0x000fe2000c10150c */
[C---:B------:R-:W-:Y:S02]  /*add0*/  ISETP.GT.AND P5, PT, R4.reuse, 0x40, P3 ;  /* 0x000000400400780c */ /* 0x040fe40001fa4270 */
[----:B------:R-:W-:-:S11]  /*ade0*/  ISETP.GT.AND P3, PT, R4, 0x48, P3 ;  /* 0x000000480400780c */ /* 0x000fd60001f64270 */
[----:B------:R-:W-:Y:S01]  /*adf0*/  @P5 STG.E.U16 desc[UR12][R6.64+0xd2], R77 ;  /* 0x0000d24d06005986 */ /* 0x000fe2000c10150c */
[C---:B------:R-:W-:Y:S02]  /*ae00*/  ISETP.GT.AND P5, PT, R4.reuse, 0x48, P6 ;  /* 0x000000480400780c */ /* 0x040fe400037a4270 */
[C---:B------:R-:W-:Y:S02]  /*ae10*/  ISETP.GT.AND P6, PT, R4.reuse, 0x40, P0 ;  /* 0x000000400400780c */ /* 0x040fe400007c4270 */
[----:B------:R-:W-:-:S09]  /*ae20*/  ISETP.GT.AND P0, PT, R4, 0x48, P0 ;  /* 0x000000480400780c */ /* 0x000fd20000704270 */
[----:B0-----:R-:W-:Y:S02]  /*ae30*/  @P5 IMAD.MOV.U32 R2, RZ, RZ, R10 ;  /* 0x000000ffff025224 */ /* 0x001fe400078e000a */
[----:B------:R-:W-:-:S05]  /*ae40*/  @P5 IMAD.MOV.U32 R3, RZ, RZ, R11 ;  /* 0x000000ffff035224 */ /* 0x000fca00078e000b */
[----:B------:R0:W-:Y:S01]  /*ae50*/  @P5 STG.E.U16 desc[UR12][R2.64+0xd0], R78 ;  /* 0x0000d04e02005986 */ /* 0x0001e2000c10150c */
[C---:B------:R-:W-:Y:S02]  /*ae60*/  ISETP.GT.AND P5, PT, R4.reuse, 0x40, P4 ;  /* 0x000000400400780c */ /* 0x040fe400027a4270 */
[----:B------:R-:W-:Y:S01]  /*ae70*/  ISETP.GT.AND P4, PT, R4, 0x48, P4 ;  /* 0x000000480400780c */ /* 0x000fe20002784270 */
[----:B0-----:R-:W-:Y:S02]  /*ae80*/  @P3 IMAD.MOV.U32 R2, RZ, RZ, R10 ;  /* 0x000000ffff023224 */ /* 0x001fe400078e000a */
[----:B------:R-:W-:-:S05]  /*ae90*/  @P3 IMAD.MOV.U32 R3, RZ, RZ, R11 ;  /* 0x000000ffff033224 */ /* 0x000fca00078e000b */
[----:B------:R0:W-:Y:S01]  /*aea0*/  @P3 STG.E.U16 desc[UR12][R2.64+0xd2], R79 ;  /* 0x0000d24f02003986 */ /* 0x0001e2000c10150c */
[C---:B------:R-:W-:Y:S02]  /*aeb0*/  ISETP.GT.AND P3, PT, R4.reuse, 0x40, P1 ;  /* 0x000000400400780c */ /* 0x040fe40000f64270 */
[C---:B------:R-:W-:Y:S01]  /*aec0*/  ISETP.GT.AND P1, PT, R4.reuse, 0x48, P1 ;  /* 0x000000480400780c */ /* 0x040fe20000f24270 */
[----:B------:R-:W-:Y:S01]  /*aed0*/  @P6 STG.E.U16 desc[UR12][R6.64+0xe0], R80 ;  /* 0x0000e05006006986 */ /* 0x000fe2000c10150c */
[C---:B------:R-:W-:Y:S02]  /*aee0*/  ISETP.GT.AND P6, PT, R4.reuse, 0x40, P2 ;  /* 0x000000400400780c */ /* 0x040fe400017c4270 */
[----:B------:R-:W-:Y:S01]  /*aef0*/  ISETP.GT.AND P2, PT, R4, 0x48, P2 ;  /* 0x000000480400780c */ /* 0x000fe20001744270 */
[----:B------:R-:W-:Y:S01]  /*af00*/  @P5 STG.E.U16 desc[UR12][R6.64+0xe2], R81 ;  /* 0x0000e25106005986 */ /* 0x000fe2000c10150c */
[----:B0-----:R-:W-:Y:S02]  /*af10*/  @P0 IMAD.MOV.U32 R2, RZ, RZ, R10 ;  /* 0x000000ffff020224 */ /* 0x001fe400078e000a */
[----:B------:R-:W-:-:S05]  /*af20*/  @P0 IMAD.MOV.U32 R3, RZ, RZ, R11 ;  /* 0x000000ffff030224 */ /* 0x000fca00078e000b */
[----:B------:R0:W-:Y:S02]  /*af30*/  @P0 STG.E.U16 desc[UR12][R2.64+0xe0], R82 ;  /* 0x0000e05202000986 */ /* 0x0001e4000c10150c */
[----:B0-----:R-:W-:Y:S02]  /*af40*/  @P4 IMAD.MOV.U32 R2, RZ, RZ, R10 ;  /* 0x000000ffff024224 */ /* 0x001fe400078e000a */
[----:B------:R-:W-:-:S05]  /*af50*/  @P4 IMAD.MOV.U32 R3, RZ, RZ, R11 ;  /* 0x000000ffff034224 */ /* 0x000fca00078e000b */
[----:B------:R0:W-:Y:S04]  /*af60*/  @P4 STG.E.U16 desc[UR12][R2.64+0xe2], R83 ;  /* 0x0000e25302004986 */ /* 0x0001e8000c10150c */
[----:B------:R1:W-:Y:S04]  /*af70*/  @P6 STG.E.U16 desc[UR12][R6.64+0xf0], R84 ;  /* 0x0000f05406006986 */ /* 0x0003e8000c10150c */
[----:B------:R1:W-:Y:S01]  /*af80*/  @P3 STG.E.U16 desc[UR12][R6.64+0xf2], R85 ;  /* 0x0000f25506003986 */ /* 0x0003e2000c10150c */
[----:B0-----:R-:W-:Y:S02]  /*af90*/  @P2 IMAD.MOV.U32 R2, RZ, RZ, R10 ;  /* 0x000000ffff022224 */ /* 0x001fe400078e000a */
[----:B------:R-:W-:-:S05]  /*afa0*/  @P2 IMAD.MOV.U32 R3, RZ, RZ, R11 ;  /* 0x000000ffff032224 */ /* 0x000fca00078e000b */
[----:B------:R1:W-:Y:S01]  /*afb0*/  @P2 STG.E.U16 desc[UR12][R2.64+0xf0], R86 ;  /* 0x0000f05602002986 */ /* 0x0003e2000c10150c */
[----:B------:R-:W-:Y:S05]  /*afc0*/  @!P1 EXIT ;  /* 0x000000000000994d */ /* 0x000fea0003800000 */
[----:B------:R-:W-:-:S05]  /*afd0*/  F2FP.F16.F32.PACK_AB R0, RZ, R0 ;  /* 0x00000000ff00723e */ /* 0x000fca00000000ff */
[----:B------:R-:W-:Y:S01]  /*afe0*/  STG.E.U16 desc[UR12][R10.64+0xf2], R0 ;  /* 0x0000f2000a007986 */ /* 0x000fe2000c10150c */
[----:B------:R-:W-:Y:S05]  /*aff0*/  EXIT ;  /* 0x000000000000794d */ /* 0x000fea0003800000 */
.L_x_9:
[----:B------:R-:W-:-:S13]  /*b000*/  ISETP.NE.AND P0, PT, R6, RZ, PT ;  /* 0x000000ff0600720c */ /* 0x000fda0003f05270 */
[----:B------:R-:W-:Y:S05]  /*b010*/  @P0 EXIT ;  /* 0x000000000000094d */ /* 0x000fea0003800000 */
[----:B------:R-:W-:Y:S01]  /*b020*/  ELECT P0, URZ, PT ;  /* 0x00000000003f782f */ /* 0x000fe20003800000 */
[----:B------:R-:W-:-:S12]  /*b030*/  BSSY B0, `(.L_x_272) ;  /* 0x000008d000007945 */ /* 0x000fd80003800000 */
[----:B------:R-:W-:Y:S05]  /*b040*/  @!P0 BRA `(.L_x_273) ;  /* 0x00000008002c8947 */ /* 0x000fea0003800000 */
[----:B------:R-:W-:Y:S02]  /*b050*/  ISETP.GE.AND P0, PT, R18, 0x1, PT ;  /* 0x000000011200780c */ /* 0x000fe40003f06270 */
[----:B------:R-:W-:-:S04]  /*b060*/  SHF.R.S32.HI R5, RZ, 0x1f, R12 ;  /* 0x0000001fff057819 */ /* 0x000fc8000001140c */
[----:B---3-5:R-:W-:-:S07]  /*b070*/  LEA.HI R2, R5, R12, RZ, 0x7 ;  /* 0x0000000c05027211 */ /* 0x028fce00078f38ff */
[----:B------:R-:W-:Y:S05]  /*b080*/  @!P0 BRA `(.L_x_273) ;  /* 0x00000008001c8947 */ /* 0x000fea0003800000 */
[----:B------:R-:W0:Y:S01]  /*b090*/  S2R R0, SR_CTAID.X ;  /* 0x0000000000007919 */ /* 0x000e220000002500 */
[----:B------:R-:W1:Y:S01]  /*b0a0*/  LDC.64 R4, c[0x0][0x4f8] ;  /* 0x00013e00ff047b82 */ /* 0x000e620000000a00 */
[----:B------:R-:W-:Y:S01]  /*b0b0*/  LOP3.LUT R11, R2, 0xffffff80, RZ, 0xc0, !PT ;  /* 0xffffff80020b7812 */ /* 0x000fe200078ec0ff */
[----:B------:R-:W-:Y:S01]  /*b0c0*/  ULDC.64 UR4, c[0x0][0x4c0] ;  /* 0x0001300000047ab9 */ /* 0x000fe20000000a00 */
[C---:B------:R-:W-:Y:S01]  /*b0d0*/  LOP3.LUT P0, RZ, R12.reuse, 0x1f, RZ, 0xc0, !PT ;  /* 0x0000001f0cff7812 */ /* 0x040fe2000780c0ff */
[----:B------:R-:W-:Y:S01]  /*b0e0*/  IMAD.SHL.U32 R155, R155, 0x80, RZ ;  /* 0x000000809b9b7824 */ /* 0x000fe200078e00ff */
[----:B------:R-:W-:Y:S01]  /*b0f0*/  LOP3.LUT R10, R3, 0x2, RZ, 0xfc, !PT ;  /* 0x00000002030a7812 */ /* 0x000fe200078efcff */
[----:B------:R-:W-:Y:S02]  /*b100*/  IMAD.IADD R11, R12, 0x1, -R11 ;  /* 0x000000010c0b7824 */ /* 0x000fe400078e0a0b */
[----:B------:R-:W2:Y:S01]  /*b110*/  LDC R7, c[0x0][0x500] ;  /* 0x00014000ff077b82 */ /* 0x000ea20000000800 */
[----:B------:R-:W-:-:S02]  /*b120*/  VIADD R13, R9, 0x1 ;  /* 0x00000001090d7836 */ /* 0x000fc40000000000 */
[C---:B------:R-:W-:Y:S01]  /*b130*/  ISETP.NE.AND P2, PT, R11.reuse, RZ, PT ;  /* 0x000000ff0b00720c */ /* 0x040fe20003f45270 */
[----:B------:R-:W-:Y:S01]  /*b140*/  IMAD.MOV.U32 R12, RZ, RZ, RZ ;  /* 0x000000ffff0c7224 */ /* 0x000fe200078e00ff */
[----:B------:R-:W-:Y:S01]  /*b150*/  ISETP.NE.OR P0, PT, R11, RZ, !P0 ;  /* 0x000000ff0b00720c */ /* 0x000fe20004705670 */
[----:B------:R-:W-:Y:S02]  /*b160*/  IMAD.MOV.U32 R2, RZ, RZ, RZ ;  /* 0x000000ffff027224 */ /* 0x000fe400078e00ff */
[----:B------:R-:W-:Y:S02]  /*b170*/  VIADD R14, R155, 0x40 ;  /* 0x000000409b0e7836 */ /* 0x000fe40000000000 */
[----:B-1----:R-:W-:Y:S01]  /*b180*/  IMAD R23, R23, UR4, R4 ;  /* 0x0000000417177c24 */ /* 0x002fe2000f8e0204 */
[----:B------:R-:W-:Y:S01]  /*b190*/  ULDC UR4, c[0x0][0x4c8] ;  /* 0x0001320000047ab9 */ /* 0x000fe20000000800 */
[----:B------:R-:W-:Y:S02]  /*b1a0*/  IMAD R160, R160, UR5, R5 ;  /* 0x00000005a0a07c24 */ /* 0x000fe4000f8e0205 */
[----:B0-----:R-:W-:-:S02]  /*b1b0*/  IMAD.SHL.U32 R6, R0, 0x80, RZ ;  /* 0x0000008000067824 */ /* 0x001fc400078e00ff */
[----:B--2---:R-:W-:Y:S02]  /*b1c0*/  IMAD R7, R16, UR4, R7 ;  /* 0x0000000410077c24 */ /* 0x004fe4000f8e0207 */
[----:B------:R-:W-:Y:S02]  /*b1d0*/  IMAD.MOV.U32 R0, RZ, RZ, 0x1 ;  /* 0x00000001ff007424 */ /* 0x000fe400078e00ff */
[----:B------:R-:W-:-:S07]  /*b1e0*/  VIADD R8, R6, 0x40 ;  /* 0x0000004006087836 */ /* 0x000fce0000000000 */
.L_x_277:
[----:B------:R-:W0:Y:S01]  /*b1f0*/  S2R R5, SR_CgaCtaId ;  /* 0x0000000000057919 */ /* 0x000e220000008800 */
[----:B------:R-:W-:-:S04]  /*b200*/  MOV R4, 0x400 ;  /* 0x0000040000047802 */ /* 0x000fc80000000f00 */
[----:B0-----:R-:W-:Y:S02]  /*b210*/  LEA R11, R5, R4, 0x18 ;  /* 0x00000004050b7211 */ /* 0x001fe400078ec0ff */
[----:B------:R-:W-:-:S03]  /*b220*/  SHF.L.U32 R4, R0, 0x1f, RZ ;  /* 0x0000001f00047819 */ /* 0x000fc600000006ff */
[----:B------:R-:W-:-:S07]  /*b230*/  IMAD R5, R2, 0x8, R11 ;  /* 0x0000000802057824 */ /* 0x000fce00078e020b */
.L_x_274:
[----:B0-----:R0:W1:Y:S02]  /*b240*/  SYNCS.PHASECHK.TRANS64.TRYWAIT P1, [R5+URZ+0x38038], R4 ;  /* 0x03803804050075a7 */ /* 0x001064000802017f */
[----:B-1----:R-:W-:Y:S05]  /*b250*/  @!P1 NANOSLEEP.SYNCS 0x989680 ;  /* 0x009896800000995d */ /* 0x002fea0003900000 */
[----:B------:R-:W1:Y:S02]  /*b260*/  @!P1 SYNCS.PHASECHK.TRANS64 P1, [R5+URZ+0x38038], R4 ;  /* 0x03803804050095a7 */ /* 0x000e64000802007f */
[----:B-1----:R-:W-:Y:S05]  /*b270*/  @!P1 BRA `(.L_x_274) ;  /* 0xfffffffc00f09947 */ /* 0x002fea000383ffff */
[----:B0-----:R-:W0:Y:S02]  /*b280*/  @!P2 LDC R4, c[0x0][0x580] ;  /* 0x00016000ff04ab82 */ /* 0x001e240000000800 */
[----:B0-----:R0:W-:Y:S02]  /*b290*/  @!P2 SYNCS.ARRIVE.TRANS64 RZ, [R5+URZ+0x38000], R4 ;  /* 0x0380000405ffa9a7 */ /* 0x0011e4000800003f */
[----:B0-----:R-:W-:-:S04]  /*b2a0*/  PRMT R4, R10, 0x9910, RZ ;  /* 0x000099100a047816 */ /* 0x001fc800000000ff */
[----:B------:R-:W-:-:S13]  /*b2b0*/  ISETP.NE.AND P1, PT, R4, 0x2, PT ;  /* 0x000000020400780c */ /* 0x000fda0003f25270 */
[----:B------:R-:W-:Y:S05]  /*b2c0*/  @P1 BRA `(.L_x_275) ;  /* 0x0000000000041947 */ /* 0x000fea0003800000 */
[----:B------:R-:W-:Y:S01]  /*b2d0*/  BPT.TRAP 0x1 ;  /* 0x000000040000795c */ /* 0x000fe20000300000 */
.L_x_275:
[----:B------:R-:W-:Y:S05]  /*b2e0*/  @P0 BRA `(.L_x_276) ;  /* 0x0000000000040947 */ /* 0x000fea0003800000 */
[----:B------:R-:W-:Y:S01]  /*b2f0*/  BPT.TRAP 0x1 ;  /* 0x000000040000795c */ /* 0x000fe20000300000 */
.L_x_276:
[----:B------:R-:W-:Y:S01]  /*b300*/  ULDC UR11, c[0x0][0x490] ;  /* 0x00012400000b7ab9 */ /* 0x000fe20000000800 */
[----:B------:R-:W-:Y:S01]  /*b310*/  R2UR UR6, R12 ;  /* 0x000000000c0672ca */ /* 0x000fe200000e0000 */
[----:B------:R-:W-:Y:S01]  /*b320*/  UISETP.NE.AND UP0, UPT, UR11, 0x1, UPT ;  /* 0x000000010b00788c */ /* 0x000fe2000bf05270 */
[----:B------:R-:W-:Y:S01]  /*b330*/  IMAD.U32 R4, R160, 0x20, R23 ;  /* 0x00000020a0047824 */ /* 0x000fe200078e0017 */
[----:B------:R-:W-:Y:S01]  /*b340*/  ULDC UR10, c[0x0][0x49c] ;  /* 0x00012700000a7ab9 */ /* 0x000fe20000000800 */
[----:B------:R-:W-:Y:S01]  /*b350*/  ULDC UR21, c[0x0][0x4a8] ;  /* 0x00012a0000157ab9 */ /* 0x000fe20000000800 */
[----:B------:R-:W-:Y:S01]  /*b360*/  UISETP.NE.AND UP1, UPT, UR10, 0x1, UPT ;  /* 0x000000010a00788c */ /* 0x000fe2000bf25270 */
[----:B------:R-:W-:Y:S01]  /*b370*/  IMAD.U32 R4, R7, 0x400, R4 ;  /* 0x0000040007047824 */ /* 0x000fe200078e0004 */
[----:B------:R-:W-:Y:S01]  /*b380*/  ULDC.64 UR22, c[0x0][0x198] ;  /* 0x0000660000167ab9 */ /* 0x000fe20000000a00 */
[----:B------:R-:W-:Y:S01]  /*b390*/  UIADD3 UR11, -UR11, URZ, URZ ;  /* 0x0000003f0b0b7290 */ /* 0x000fe2000fffe13f */
[----:B------:R-:W-:Y:S01]  /*b3a0*/  VIADD R13, R13, 0xffffffff ;  /* 0xffffffff0d0d7836 */ /* 0x000fe20000000000 */
[----:B------:R-:W-:-:S02]  /*b3b0*/  UIADD3 UR38, UP2, UR22, 0x1f0, URZ ;  /* 0x000001f016267890 */ /* 0x000fc4000ff5e03f */
[----:B------:R-:W-:Y:S01]  /*b3c0*/  @UP0 ULDC UR4, c[0x0][0x494] ;  /* 0x0001250000040ab9 */ /* 0x000fe20000000800 */
[----:B------:R-:W-:Y:S01]  /*b3d0*/  @UP0 ULDC UR8, c[0x0][0x494] ;  /* 0x0001250000080ab9 */ /* 0x000fe20000000800 */
[----:B------:R-:W-:Y:S01]  /*b3e0*/  UIMAD.WIDE.U32 UR4, UR6, UR4, URZ ;  /* 0x00000004060472a5 */ /* 0x000fe2000f8e003f */
[----:B------:R-:W-:Y:S01]  /*b3f0*/  ISETP.GT.AND P3, PT, R13, 0x1, PT ;  /* 0x000000010d00780c */ /* 0x000fe20003f64270 */
[----:B------:R-:W-:Y:S01]  /*b400*/  UIMAD.WIDE.U32 UR8, UR6, UR8, URZ ;  /* 0x00000008060872a5 */ /* 0x000fe2000f8e003f */
[----:B------:R-:W-:Y:S01]  /*b410*/  @UP0 ULDC UR7, c[0x0][0x498] ;  /* 0x0001260000070ab9 */ /* 0x000fe20000000800 */
[----:B------:R-:W-:Y:S01]  /*b420*/  UMOV UR15, UR6 ;  /* 0x00000006000f7c82 */ /* 0x000fe20008000000 */
[----:B------:R-:W-:Y:S01]  /*b430*/  @UP0 ULDC UR12, c[0x0][0x498] ;  /* 0x00012600000c0ab9 */ /* 0x000fe20000000800 */
[----:B------:R-:W-:Y:S01]  /*b440*/  @UP0 USHF.R.U32.HI UR6, URZ, UR7, UR5 ;  /* 0x000000073f060299 */ /* 0x000fe20008011605 */
[C---:B------:R-:W-:Y:S01]  /*b450*/  R2UR UR7, R12.reuse ;  /* 0x000000000c0772ca */ /* 0x040fe200000e0000 */
[----:B------:R-:W-:Y:S01]  /*b460*/  @UP1 ULDC.64 UR16, c[0x0][0x4a0] ;  /* 0x0001280000101ab9 */ /* 0x000fe20000000a00 */
[----:B------:R-:W-:Y:S01]  /*b470*/  @UP0 USHF.R.U32.HI UR15, URZ, UR12, UR9 ;  /* 0x0000000c3f0f0299 */ /* 0x000fe20008011609 */
[----:B------:R-:W-:Y:S01]  /*b480*/  R2UR UR8, R11 ;  /* 0x000000000b0872ca */ /* 0x000fe200000e0000 */
[----:B------:R-:W-:Y:S01]  /*b490*/  UISETP.NE.AND UP0, UPT, UR21, 0x1, UPT ;  /* 0x000000011500788c */ /* 0x000fe2000bf05270 */
[----:B------:R-:W-:Y:S01]  /*b4a0*/  VIADD R12, R12, 0x40 ;  /* 0x000000400c0c7836 */ /* 0x000fe20000000000 */
[----:B------:R-:W-:Y:S01]  /*b4b0*/  UIMAD.WIDE.U32 UR4, UR6, UR16, URZ ;  /* 0x00000010060472a5 */ /* 0x000fe2000f8e003f */
[----:B------:R-:W-:Y:S01]  /*b4c0*/  R2UR UR16, R5 ;  /* 0x00000000051072ca */ /* 0x000fe200000e0000 */
[----:B------:R-:W-:Y:S01]  /*b4d0*/  @UP1 ULDC.64 UR18, c[0x0][0x4a0] ;  /* 0x0001280000121ab9 */ /* 0x000fe20000000a00 */
[----:B------:R-:W-:Y:S01]  /*b4e0*/  UMOV UR9, UR6 ;  /* 0x0000000600097c82 */ /* 0x000fe20008000000 */
[----:B------:R-:W-:-:S02]  /*b4f0*/  UIMAD.WIDE.U32 UR12, UR15, UR18, URZ ;  /* 0x000000120f0c72a5 */ /* 0x000fc4000f8e003f */
[----:B------:R-:W-:Y:S01]  /*b500*/  @UP1 USHF.R.U32.HI UR9, URZ, UR17, UR5 ;  /* 0x000000113f091299 */ /* 0x000fe20008011605 */
[C---:B------:R-:W-:Y:S01]  /*b510*/  R2UR UR4, R2.reuse ;  /* 0x00000000020472ca */ /* 0x040fe200000e0000 */
[----:B------:R-:W-:Y:S01]  /*b520*/  UIADD3.X UR39, URZ, UR23, URZ, UP2, !UPT ;  /* 0x000000173f277290 */ /* 0x000fe200097fe43f */
[----:B------:R-:W-:Y:S01]  /*b530*/  VIADD R2, R2, 0x1 ;  /* 0x0000000102027836 */ /* 0x000fe20000000000 */
[----:B------:R-:W-:Y:S01]  /*b540*/  UMOV UR17, UR15 ;  /* 0x0000000f00117c82 */ /* 0x000fe20008000000 */
[----:B------:R-:W-:Y:S02]  /*b550*/  @UP1 USHF.R.U32.HI UR17, URZ, UR19, UR13 ;  /* 0x000000133f111299 */ /* 0x000fe4000801160d */
[----:B------:R-:W-:Y:S01]  /*b560*/  UIADD3 UR28, UP1, UR22, 0xf0, URZ ;  /* 0x000000f0161c7890 */ /* 0x000fe2000ff3e03f */
[----:B------:R-:W-:Y:S01]  /*b570*/  ISETP.NE.AND P1, PT, R2, 0x7, PT ;  /* 0x000000070200780c */ /* 0x000fe20003f25270 */
[----:B------:R-:W-:Y:S01]  /*b580*/  @UP0 ULDC UR36, c[0x0][0x4ac] ;  /* 0x00012b0000240ab9 */ /* 0x000fe20000000800 */
[----:B------:R-:W-:-:S02]  /*b590*/  UIMAD UR19, UR6, UR11, UR7 ;  /* 0x0000000b061372a4 */ /* 0x000fc4000f8e0207 */
[----:B------:R-:W-:Y:S01]  /*b5a0*/  UIADD3.X UR29, URZ, UR23, URZ, UP1, !UPT ;  /* 0x000000173f1d7290 */ /* 0x000fe20008ffe43f */
[----:B------:R-:W-:Y:S01]  /*b5b0*/  SEL R5, RZ, 0x1, P1 ;  /* 0x00000001ff057807 */ /* 0x000fe20000800000 */
[----:B------:R-:W-:Y:S01]  /*b5c0*/  UIMAD.WIDE.U32 UR36, UR9, UR36, URZ ;  /* 0x00000024092472a5 */ /* 0x000fe2000f8e003f */
[----:B------:R-:W-:Y:S01]  /*b5d0*/  SEL R2, R2, RZ, P1 ;  /* 0x000000ff02027207 */ /* 0x000fe20000800000 */
[----:B------:R-:W-:Y:S01]  /*b5e0*/  UIADD3 UR23, -UR17, URZ, URZ ;  /* 0x0000003f11177290 */ /* 0x000fe2000fffe13f */
[----:B------:R-:W-:Y:S01]  /*b5f0*/  LOP3.LUT R0, R0, R5, RZ, 0x3c, !PT ;  /* 0x0000000500007212 */ /* 0x000fe200078e3cff */
[----:B------:R-:W-:Y:S01]  /*b600*/  @UP0 ULDC UR34, c[0x0][0x4ac] ;  /* 0x00012b0000220ab9 */ /* 0x000fe20000000800 */
[----:B------:R-:W-:Y:S01]  /*b610*/  UIMAD UR11, UR15, UR11, UR7 ;  /* 0x0000000b0f0b72a4 */ /* 0x000fe2000f8e0207 */
[----:B------:R-:W-:Y:S01]  /*b620*/  @UP0 ULDC UR26, c[0x0][0x4b0] ;  /* 0x00012c00001a0ab9 */ /* 0x000fe20000000800 */
[----:B------:R-:W-:Y:S01]  /*b630*/  ULDC UR14, c[0x0][0x4cc] ;  /* 0x00013300000e7ab9 */ /* 0x000fe20000000800 */
[----:B------:R-:W-:Y:S01]  /*b640*/  ULDC UR18, c[0x0][0x4ec] ;  /* 0x00013b0000127ab9 */ /* 0x000fe20000000800 */
[----:B------:R-:W-:-:S02]  /*b650*/  UIADD3 UR20, -UR9, URZ, URZ ;  /* 0x0000003f09147290 */ /* 0x000fc4000fffe13f */
[----:B------:R-:W-:Y:S01]  /*b660*/  UIMAD.WIDE.U32 UR34, UR17, UR34, URZ ;  /* 0x00000022112272a5 */ /* 0x000fe2000f8e003f */
[----:B------:R-:W-:Y:S01]  /*b670*/  UMOV UR22, UR9 ;  /* 0x0000000900167c82 */ /* 0x000fe20008000000 */
[----:B------:R-:W-:Y:S01]  /*b680*/  UIMAD UR23, UR10, UR23, UR15 ;  /* 0x000000170a1772a4 */ /* 0x000fe2000f8e020f */
[----:B------:R-:W-:Y:S01]  /*b690*/  R2UR UR15, R4 ;  /* 0x00000000040f72ca */ /* 0x000fe200000e0000 */
[----:B------:R-:W-:Y:S01]  /*b6a0*/  @UP0 USHF.R.U32.HI UR22, URZ, UR26, UR37 ;  /* 0x0000001a3f160299 */ /* 0x000fe20008011625 */
[----:B------:R-:W-:Y:S01]  /*b6b0*/  R2UR UR26, R8 ;  /* 0x00000000081a72ca */ /* 0x000fe200000e0000 */
[----:B------:R-:W-:Y:S01]  /*b6c0*/  @UP0 ULDC UR40, c[0x0][0x4b0] ;  /* 0x00012c0000280ab9 */ /* 0x000fe20000000800 */
[----:B------:R-:W-:Y:S02]  /*b6d0*/  UIMAD UR19, UR19, UR14, UR18 ;  /* 0x0000000e131372a4 */ /* 0x000fe4000f8e0212 */
[----:B------:R-:W-:Y:S01]  /*b6e0*/  UIMAD UR11, UR11, UR14, UR18 ;  /* 0x0000000e0b0b72a4 */ /* 0x000fe2000f8e0212 */
[----:B------:R-:W-:Y:S01]  /*b6f0*/  R2UR UR18, R155 ;  /* 0x000000009b1272ca */ /* 0x000fe200000e0000 */
[----:B------:R-:W-:Y:S01]  /*b700*/  UIMAD UR20, UR10, UR20, UR6 ;  /* 0x000000140a1472a4 */ /* 0x000fe2000f8e0206 */
[----:B------:R-:W-:Y:S01]  /*b710*/  R2UR UR6, R6 ;  /* 0x00000000060672ca */ /* 0x000fe200000e0000 */
[----:B------:R-:W-:Y:S01]  /*b720*/  UMOV UR14, UR17 ;  /* 0x00000011000e7c82 */ /* 0x000fe20008000000 */
[----:B------:R-:W-:-:S02]  /*b730*/  @UP0 USHF.R.U32.HI UR14, URZ, UR40, UR35 ;  /* 0x000000283f0e0299 */ /* 0x000fc40008011623 */
[----:B------:R-:W-:Y:S02]  /*b740*/  UIADD3 UR10, -UR22, URZ, URZ ;  /* 0x0000003f160a7290 */ /* 0x000fe4000fffe13f */
[----:B------:R-:W-:Y:S02]  /*b750*/  UIADD3 UR34, -UR14, URZ, URZ ;  /* 0x0000003f0e227290 */ /* 0x000fe4000fffe13f */
[----:B------:R-:W-:Y:S02]  /*b760*/  ULEA UR4, UR4, UR8, 0xe ;  /* 0x0000000804047291 */ /* 0x000fe4000f8e703f */
[----:B------:R-:W-:Y:S01]  /*b770*/  UIMAD UR9, UR21, UR10, UR9 ;  /* 0x0000000a150972a4 */ /* 0x000fe2000f8e0209 */
[----:B------:R-:W-:Y:S01]  /*b780*/  R2UR UR10, R14 ;  /* 0x000000000e0a72ca */ /* 0x000fe200000e0000 */
[----:B------:R-:W-:Y:S01]  /*b790*/  UIMAD UR17, UR21, UR34, UR17 ;  /* 0x00000022151172a4 */ /* 0x000fe2000f8e0211 */
[----:B------:R-:W-:Y:S01]  /*b7a0*/  ULDC.64 UR32, c[0x0][0x4d0] ;  /* 0x0001340000207ab9 */ /* 0x000fe20000000a00 */
[----:B------:R-:W-:Y:S01]  /*b7b0*/  ULDC.64 UR12, c[0x0][0x4f0] ;  /* 0x00013c00000c7ab9 */ /* 0x000fe20000000a00 */
[----:B------:R-:W-:-:S02]  /*b7c0*/  UIADD3 UR5, UR16, 0x38000, URZ ;  /* 0x0003800010057890 */ /* 0x000fc4000fffe03f */
[----:B------:R-:W-:Y:S02]  /*b7d0*/  UIADD3 UR24, UR4, 0x2000, URZ ;  /* 0x0000200004187890 */ /* 0x000fe4000fffe03f */
[----:B------:R-:W-:Y:S02]  /*b7e0*/  UIADD3 UR16, UR4, 0x1c000, URZ ;  /* 0x0001c00004107890 */ /* 0x000fe4000fffe03f */
[----:B------:R-:W-:Y:S02]  /*b7f0*/  UIMAD UR20, UR20, UR32, UR12 ;  /* 0x00000020141472a4 */ /* 0x000fe4000f8e020c */
[----:B------:R-:W-:Y:S02]  /*b800*/  UIMAD UR21, UR9, UR33, UR13 ;  /* 0x00000021091572a4 */ /* 0x000fe4000f8e020d */
[----:B------:R-:W-:Y:S02]  /*b810*/  UPRMT UR15, UR15, 0x5410, URZ ;  /* 0x000054100f0f7896 */ /* 0x000fe4000800003f */
[----:B------:R-:W-:-:S02]  /*b820*/  UIADD3 UR8, UR4, 0x1e000, URZ ;  /* 0x0001e00004087890 */ /* 0x000fc4000fffe03f */
[----:B------:R-:W-:Y:S02]  /*b830*/  UIMAD UR12, UR23, UR32, UR12 ;  /* 0x00000020170c72a4 */ /* 0x000fe4000f8e020c */
[----:B------:R-:W-:Y:S01]  /*b840*/  UIMAD UR13, UR17, UR33, UR13 ;  /* 0x00000021110d72a4 */ /* 0x000fe2000f8e020d */
[----:B------:R-:W-:Y:S01]  /*b850*/  UMOV UR30, 0x0 ;  /* 0x00000000001e7882 */ /* 0x000fe20000000000 */
[----:B------:R-:W-:Y:S01]  /*b860*/  UMOV UR31, 0x10000000 ;  /* 0x10000000001f7882 */ /* 0x000fe20000000000 */
[----:B------:R-:W-:Y:S01]  /*b870*/  UMOV UR27, UR7 ;  /* 0x00000007001b7c82 */ /* 0x000fe20008000000 */
[----:B------:R-:W-:Y:S01]  /*b880*/  UMOV UR25, UR5 ;  /* 0x0000000500197c82 */ /* 0x000fe20008000000 */
[----:B------:R0:W-:Y:S01]  /*b890*/  UTMALDG.2D [UR4], [UR28], desc[UR30] ;  /* 0x00001e041c0075b4 */ /* 0x0001e20008009000 */
[----:B------:R-:W-:Y:S01]  /*b8a0*/  UMOV UR17, UR5 ;  /* 0x0000000500117c82 */ /* 0x000fe20008000000 */
[----:B------:R-:W-:Y:S01]  /*b8b0*/  UMOV UR9, UR5 ;  /* 0x0000000500097c82 */ /* 0x000fe20008000000 */
[----:B------:R0:W-:Y:S01]  /*b8c0*/  UTMALDG.2D [UR24], [UR28], desc[UR30] ;  /* 0x00001e181c0075b4 */ /* 0x0001e20008009000 */
[----:B------:R0:W-:Y:S01]  /*b8d0*/  UTMALDG.5D.IM2COL [UR16], [UR38], UR15 ;  /* 0x00000010260073b4 */ /* 0x0001e2000806000f */
[----:B------:R0:W-:Y:S02]  /*b8e0*/  UTMALDG.5D.IM2COL [UR8], [UR38], UR15 ;  /* 0x00000008260073b4 */ /* 0x0001e4000806000f */
[----:B0-----:R-:W-:Y:S05]  /*b8f0*/  @P3 BRA `(.L_x_277) ;  /* 0xfffffff8003c3947 */ /* 0x001fea000383ffff */
.L_x_273:
[----:B------:R-:W-:Y:S05]  /*b900*/  BSYNC B0 ;  /* 0x0000000000007941 */ /* 0x000fea0003800000 */
.L_x_272:
[----:B------:R-:W-:Y:S01]  /*b910*/  ISETP.GE.U32.AND P0, PT, R9, 0x7, PT ;  /* 0x000000070900780c */ /* 0x000fe20003f06070 */
[----:B-----5:R-:W-:-:S12]  /*b920*/  IMAD.MOV.U32 R0, RZ, RZ, 0x1 ;  /* 0x00000001ff007424 */ /* 0x020fd800078e00ff */
[----:B------:R-:W-:Y:S05]  /*b930*/  @!P0 BRA `(.L_x_278) ;  /* 0x00000000001c8947 */ /* 0x000fea0003800000 */
[----:B------:R-:W-:-:S04]  /*b940*/  IMAD.WIDE.U32 R4, R9, 0x24924925, RZ ;  /* 0x2492492509047825 */ /* 0x000fc800078e00ff */
[----:B------:R-:W-:-:S05]  /*b950*/  IMAD.IADD R4, R9, 0x1, -R5 ;  /* 0x0000000109047824 */ /* 0x000fca00078e0a05 */
[----:B------:R-:W-:-:S04]  /*b960*/  LEA.HI R4, R4, R5, RZ, 0x1f ;  /* 0x0000000504047211 */ /* 0x000fc800078ff8ff */
[----:B------:R-:W-:-:S04]  /*b970*/  SHF.R.U32.HI R4, RZ, 0x2, R4 ;  /* 0x00000002ff047819 */ /* 0x000fc80000011604 */
[----:B------:R-:W-:-:S04]  /*b980*/  LOP3.LUT R4, R4, 0x1, RZ, 0xc0, !PT ;  /* 0x0000000104047812 */ /* 0x000fc800078ec0ff */
[----:B------:R-:W-:-:S04]  /*b990*/  ISETP.NE.U32.AND P0, PT, R4, 0x1, PT ;  /* 0x000000010400780c */ /* 0x000fc80003f05070 */
[----:B------:R-:W-:-:S09]  /*b9a0*/  SEL R0, RZ, 0x1, !P0 ;  /* 0x00000001ff007807 */ /* 0x000fd20004000000 */
.L_x_278:
[----:B------:R-:W-:Y:S05]  /*b9b0*/  WARPSYNC.ALL ;  /* 0x0000000000007948 */ /* 0x000fea0003800000 */
[----:B------:R-:W-:-:S13]  /*b9c0*/  ELECT P0, URZ, PT ;  /* 0x00000000003f782f */ /* 0x000fda0003800000 */
[----:B------:R-:W-:Y:S05]  /*b9d0*/  @!P0 EXIT ;  /* 0x000000000000894d */ /* 0x000fea0003800000 */
[----:B------:R-:W-:-:S04]  /*b9e0*/  LOP3.LUT R3, R3, 0x2, RZ, 0xfc, !PT ;  /* 0x0000000203037812 */ /* 0x000fc800078efcff */
[----:B------:R-:W-:-:S13]  /*b9f0*/  ISETP.NE.AND P0, PT, R3, 0x3, PT ;  /* 0x000000030300780c */ /* 0x000fda0003f05270 */
[----:B------:R-:W-:Y:S05]  /*ba00*/  @!P0 BRA `(.L_x_279) ;  /* 0x0000000000048947 */ /* 0x000fea0003800000 */
[----:B------:R-:W-:Y:S01]  /*ba10*/  BPT.TRAP 0x1 ;  /* 0x000000040000795c */ /* 0x000fe20000300000 */
.L_x_279:
[----:B------:R-:W0:Y:S01]  /*ba20*/  S2R R4, SR_CgaCtaId ;  /* 0x0000000000047919 */ /* 0x000e220000008800 */
[----:B---3--:R-:W-:Y:S01]  /*ba30*/  IMAD.WIDE.U32 R2, R9, 0x24924925, RZ ;  /* 0x2492492509027825 */ /* 0x008fe200078e00ff */
[----:B------:R-:W-:-:S03]  /*ba40*/  SHF.L.U32 R5, R0, 0x1f, RZ ;  /* 0x0000001f00057819 */ /* 0x000fc600000006ff */
[----:B------:R-:W-:-:S05]  /*ba50*/  IMAD.IADD R2, R9, 0x1, -R3 ;  /* 0x0000000109027824 */ /* 0x000fca00078e0a03 */
[----:B------:R-:W-:Y:S02]  /*ba60*/  LEA.HI R2, R2, R3, RZ, 0x1f ;  /* 0x0000000302027211 */ /* 0x000fe400078ff8ff */
[----:B------:R-:W-:Y:S02]  /*ba70*/  MOV R3, 0x400 ;  /* 0x0000040000037802 */ /* 0x000fe40000000f00 */
[----:B------:R-:W-:-:S05]  /*ba80*/  SHF.R.U32.HI R2, RZ, 0x2, R2 ;  /* 0x00000002ff027819 */ /* 0x000fca0000011602 */
[----:B------:R-:W-:Y:S01]  /*ba90*/  IMAD R2, R2, -0x7, R9 ;  /* 0xfffffff902027824 */ /* 0x000fe200078e0209 */
[----:B0-----:R-:W-:-:S05]  /*baa0*/  LEA R3, R4, R3, 0x18 ;  /* 0x0000000304037211 */ /* 0x001fca00078ec0ff */
[----:B------:R-:W-:-:S04]  /*bab0*/  VIADD R3, R3, 0x38038 ;  /* 0x0003803803037836 */ /* 0x000fc80000000000 */
[----:B------:R-:W-:-:S07]  /*bac0*/  IMAD R4, R2, 0x8, R3 ;  /* 0x0000000802047824 */ /* 0x000fce00078e0203 */
.L_x_280:
[----:B0-----:R0:W1:Y:S02]  /*bad0*/  SYNCS.PHASECHK.TRANS64.TRYWAIT P0, [R4+URZ], R5 ;  /* 0x00000005040075a7 */ /* 0x001064000800017f */
[----:B-1----:R-:W-:Y:S05]  /*bae0*/  @!P0 NANOSLEEP.SYNCS 0x989680 ;  /* 0x009896800000895d */ /* 0x002fea0003900000 */
[----:B------:R-:W1:Y:S02]  /*baf0*/  @!P0 SYNCS.PHASECHK.TRANS64 P0, [R4+URZ], R5 ;  /* 0x00000005040085a7 */ /* 0x000e64000800007f */
[----:B-1----:R-:W-:Y:S05]  /*bb00*/  @!P0 BRA `(.L_x_280) ;  /* 0xfffffffc00f08947 */ /* 0x002fea000383ffff */
[----:B------:R-:W-:-:S05]  /*bb10*/  VIADD R2, R2, 0x1 ;  /* 0x0000000102027836 */ /* 0x000fca0000000000 */
[----:B------:R-:W-:-:S04]  /*bb20*/  ISETP.NE.AND P0, PT, R2, 0x7, PT ;  /* 0x000000070200780c */ /* 0x000fc80003f05270 */
[----:B0-----:R-:W-:Y:S02]  /*bb30*/  SEL R5, RZ, 0x1, P0 ;  /* 0x00000001ff057807 */ /* 0x001fe40000000000 */
[----:B------:R-:W-:Y:S02]  /*bb40*/  SEL R2, R2, RZ, P0 ;  /* 0x000000ff02027207 */ /* 0x000fe40000000000 */
[----:B------:R-:W-:-:S03]  /*bb50*/  LOP3.LUT R7, R0, R5, RZ, 0x3c, !PT ;  /* 0x0000000500077212 */ /* 0x000fc600078e3cff */
[----:B------:R-:W-:Y:S01]  /*bb60*/  IMAD R0, R2, 0x8, R3 ;  /* 0x0000000802007824 */ /* 0x000fe200078e0203 */
[----:B------:R-:W-:-:S07]  /*bb70*/  SHF.L.U32 R5, R7, 0x1f, RZ ;  /* 0x0000001f07057819 */ /* 0x000fce00000006ff */
.L_x_281:
        /* <DEDUP_REMOVED lines=11> */
.L_x_282:
        /* <DEDUP_REMOVED lines=11> */
.L_x_283:
        /* <DEDUP_REMOVED lines=11> */
.L_x_284:
        /* <DEDUP_REMOVED lines=11> */
.L_x_285:
        /* <DEDUP_REMOVED lines=11> */
.L_x_286:
[----:B0-----:R0:W1:Y:S02]  /*bef0*/  SYNCS.PHASECHK.TRANS64.TRYWAIT P0, [R2+URZ], R3 ;  /* 0x00000003020075a7 */ /* 0x001064000800017f */
[----:B-1----:R-:W-:Y:S05]  /*bf00*/  @!P0 NANOSLEEP.SYNCS 0x989680 ;  /* 0x009896800000895d */ /* 0x002fea0003900000 */
[----:B------:R-:W1:Y:S02]  /*bf10*/  @!P0 SYNCS.PHASECHK.TRANS64 P0, [R2+URZ], R3 ;  /* 0x00000003020085a7 */ /* 0x000e64000800007f */
[----:B-1----:R-:W-:Y:S05]  /*bf20*/  @P0 EXIT ;  /* 0x000000000000094d */ /* 0x002fea0003800000 */
[----:B------:R-:W-:Y:S05]  /*bf30*/  BRA `(.L_x_286) ;  /* 0xfffffffc00ec7947 */ /* 0x000fea000383ffff */
.L_x_287:
[----:B------:R-:W-:-:S00]  /*bf40*/  BRA `(.L_x_287) ;  /* 0xfffffffc00fc7947 */ /* 0x000fc0000383ffff */
[----:B------:R-:W-:-:S00]  /*bf50*/  NOP ;  /* 0x0000000000007918 */ /* 0x000fc00000000000 */
        /* <DEDUP_REMOVED lines=10> */
.L_x_288:


//--------------------- .nv.shared._ZN7cutlass13device_kernelINS_4conv6kernel13ConvUniversalINS1_16ConvProblemShapeILNS1_8OperatorE2ELi3EEENS1_10collective14CollectiveConvINS1_46MainloopSm90TmaGmmaWarpSpecializedImplicitGemmILS5_2ELi7ELi3EN4cute5tupleIJNSA_1CILi1EEESD_SD_EEENS1_36KernelImplicitTmaWarpSpecializedSm90ELi1EEENSB_IJNSC_ILi128EEENSB_IJSH_EEENSB_IJNSC_ILi64EEEEEEEEENS_6half_tESM_NSA_8TiledMMAINSA_8MMA_AtomIJNSA_4SM904GMMA26MMA_64x128x16_F32F16F16_SSILNSQ_5MajorE1ELSS_1ELNSQ_7ScaleInE1ELST_1EEEEEENSA_6LayoutISE_NSB_IJNSC_ILi0EEESX_SX_EEEEENSB_IJNSA_10UnderscoreES10_S10_EEEEENS7_6detail26Sm90ImplicitGemmTileTraitsINSA_13SM90_TMA_LOADENSA_14ComposedLayoutINSA_7SwizzleILi3ELi4ELi3EEENSA_18smem_ptr_flag_bitsILi16EEENSW_INSB_IJNSB_IJSJ_NSC_ILi2EEEEEENSB_IJNSC_ILi8EEES1D_EEENSB_IJSD_NSC_ILi7EEEEEEEEENSB_IJNSB_IJSD_NSC_ILi4096EEEEEENSB_IJSJ_NSC_ILi512EEEEEENSB_IJSX_NSC_ILi8192EEEEEEEEEEEEEvEENS14_INSA_20SM90_TMA_LOAD_IM2COLES1Q_vEEEENS_8epilogue10collective6detail29Sm90TmaWarpSpecializedAdapterINS1W_15DefaultEpilogueISM_NSB_IJlNSB_IJSD_lllEEESX_EEES21_NS1V_6thread17LinearCombinationISM_Li1EffLNS22_9ScaleType4KindE0ELNS_15FloatRoundStyleE2ESM_EENS_4gemm15EpilogueDefaultEEEEEvvEEEEvNT_6ParamsE --------------------------
	.section	.nv.shared._ZN7cutlass13device_kernelINS_4conv6kernel13ConvUniversalINS1_16ConvProblemShapeILNS1_8OperatorE2ELi3EEENS1_10collective14CollectiveConvINS1_46MainloopSm90TmaGmmaWarpSpecializedImplicitGemmILS5_2ELi7ELi3EN4cute5tupleIJNSA_1CILi1EEESD_SD_EEENS1_36KernelImplicitTmaWarpSpecializedSm90ELi1EEENSB_IJNSC_ILi128EEENSB_IJSH_EEENSB_IJNSC_ILi64EEEEEEEEENS_6half_tESM_NSA_8TiledMMAINSA_8MMA_AtomIJNSA_4SM904GMMA26MMA_64x128x16_F32F16F16_SSILNSQ_5MajorE1ELSS_1ELNSQ_7ScaleInE1ELST_1EEEEEENSA_6LayoutISE_NSB_IJNSC_ILi0EEESX_SX_EEEEENSB_IJNSA_10UnderscoreES10_S10_EEEEENS7_6detail26Sm90ImplicitGemmTileTraitsINSA_13SM90_TMA_LOADENSA_14ComposedLayoutINSA_7SwizzleILi3ELi4ELi3EEENSA_18smem_ptr_flag_bitsILi16EEENSW_INSB_IJNSB_IJSJ_NSC_ILi2EEEEEENSB_IJNSC_ILi8EEES1D_EEENSB_IJSD_NSC_ILi7EEEEEEEEENSB_IJNSB_IJSD_NSC_ILi4096EEEEEENSB_IJSJ_NSC_ILi512EEEEEENSB_IJSX_NSC_ILi8192EEEEEEEEEEEEEvEENS14_INSA_20SM90_TMA_LOAD_IM2COLES1Q_vEEEENS_8epilogue10collective6detail29Sm90TmaWarpSpecializedAdapterINS1W_15DefaultEpilogueISM_NSB_IJlNSB_IJSD_lllEEESX_EEES21_NS1V_6thread17LinearCombinationISM_Li1EffLNS22_9ScaleType4KindE0ELNS_15FloatRoundStyleE2ESM_EENS_4gemm15EpilogueDefaultEEEEEvvEEEEvNT_6ParamsE,"aw",@nobits
	.sectionflags	@""
	.align	16
	.zero		1024


//--------------------- .nv.shared.reserved.0     --------------------------
	.section	.nv.shared.reserved.0,"aw",@nobits
	.weak		__nv_reservedSMEM_offset_0_alias
	.size		__nv_reservedSMEM_offset_0_alias, 0, 0
	.other		__nv_reservedSMEM_offset_0_alias,@"STO_CUDA_RESERVED_SHARED STV_DEFAULT"
__nv_reservedSMEM_offset_0_alias:
	.zero		0


//--------------------- .nv.global                --------------------------
	.section	.nv.global,"aw",@nobits
.nv.global:
	.type		_ZN39_INTERNAL_30d68385_4_k_cu_691b65cf_37714cute1_E,@object
	.size		_ZN39_INTERNAL_30d68385_4_k_cu_691b65cf_37714cute1_E,(_ZN39_INTERNAL_30d68385_4_k_cu_691b65cf_37714cuda3std3__45__cpo6cbeginE - _ZN39_INTERNAL_30d68385_4_k_cu_691b65cf_37714cute1_E)
_ZN39_INTERNAL_30d68385_4_k_cu_691b65cf_37714cute1_E:
	.zero		1
	.type		_ZN39_INTERNAL_30d68385_4_k_cu_691b65cf_37714cuda3std3__45__cpo6cbeginE,@object
	.size		_ZN39_INTERNAL_30d68385_4_k_cu_691b65cf_37714cuda3std3__45__cpo6cbeginE,(_ZN39_INTERNAL_30d68385_4_k_cu_691b65cf_37714cuda3std3__48in_placeE - _ZN39_INTERNAL_30d68385_4_k_cu_691b65cf_37714cuda3std3__45__cpo6cbeginE)
_ZN39_INTERNAL_30d68385_4_k_cu_691b65cf_37714cuda3std3__45__cpo6cbeginE:
	.zero		1
	.type		_ZN39_INTERNAL_30d68385_4_k_cu_691b65cf_37714cuda3std3__48in_placeE,@object
	.size		_ZN39_INTERNAL_30d68385_4_k_cu_691b65cf_37714cuda3std3__48in_placeE,(_ZN39_INTERNAL_30d68385_4_k_cu_691b65cf_37714cuda3std6ranges3__45__cpo9iter_moveE - _ZN39_INTERNAL_30d68385_4_k_cu_691b65cf_37714cuda3std3__48in_placeE)
_ZN39_INTERNAL_30d68385_4_k_cu_691b65cf_37714cuda3std3__48in_placeE:
	.zero		1
	.type		_ZN39_INTERNAL_30d68385_4_k_cu_691b65cf_37714cuda3std6ranges3__45__cpo9iter_moveE,@object
	.size		_ZN39_INTERNAL_30d68385_4_k_cu_691b65cf_37714cuda3std6ranges3__45__cpo9iter_moveE,(_ZN39_INTERNAL_30d68385_4_k_cu_691b65cf_37714cuda3std3__45__cpo5beginE - _ZN39_INTERNAL_30d68385_4_k_cu_691b65cf_37714cuda3std6ranges3__45__cpo9iter_moveE)
_ZN39_INTERNAL_30d68385_4_k_cu_691b65cf_37714cuda3std6ranges3__45__cpo9iter_moveE:
	.zero		1
	.type		_ZN39_INTERNAL_30d68385_4_k_cu_691b65cf_37714cuda3std3__45__cpo5beginE,@object
	.size		_ZN39_INTERNAL_30d68385_4_k_cu_691b65cf_37714cuda3std3__45__cpo5beginE,(_ZN39_INTERNAL_30d68385_4_k_cu_691b65cf_37714cuda3std3__441_GLOBAL__N__30d68385_4_k_cu_691b65cf_37716ignoreE - _ZN39_INTERNAL_30d68385_4_k_cu_691b65cf_37714cuda3std3__45__cpo5beginE)
_ZN39_INTERNAL_30d68385_4_k_cu_691b65cf_37714cuda3std3__45__cpo5beginE:
	.zero		1
	.type		_ZN39_INTERNAL_30d68385_4_k_cu_691b65cf_37714cuda3std3__441_GLOBAL__N__30d68385_4_k_cu_691b65cf_37716ignoreE,@object
	.size		_ZN39_INTERNAL_30d68385_4_k_cu_691b65cf_37714cuda3std3__441_GLOBAL__N__30d68385_4_k_cu_691b65cf_37716ignoreE,(_ZN39_INTERNAL_30d68385_4_k_cu_691b65cf_37714cute7productE - _ZN39_INTERNAL_30d68385_4_k_cu_691b65cf_37714cuda3std3__441_GLOBAL__N__30d68385_4_k_cu_691b65cf_37716ignoreE)
_ZN39_INTERNAL_30d68385_4_k_cu_691b65cf_37714cuda3std3__441_GLOBAL__N__30d68385_4_k_cu_691b65cf_37716ignoreE:
	.zero		1
	.type		_ZN39_INTERNAL_30d68385_4_k_cu_691b65cf_37714cute7productE,@object
	.size		_ZN39_INTERNAL_30d68385_4_k_cu_691b65cf_37714cute7productE,(_ZN39_INTERNAL_30d68385_4_k_cu_691b65cf_37714cuda3std3__45__cpo3endE - _ZN39_INTERNAL_30d68385_4_k_cu_691b65cf_37714cute7productE)
_ZN39_INTERNAL_30d68385_4_k_cu_691b65cf_37714cute7productE:
	.zero		1
	.type		_ZN39_INTERNAL_30d68385_4_k_cu_691b65cf_37714cuda3std3__45__cpo3endE,@object
	.size		_ZN39_INTERNAL_30d68385_4_k_cu_691b65cf_37714cuda3std3__45__cpo3endE,(_ZN39_INTERNAL_30d68385_4_k_cu_691b65cf_37714cuda3std3__419piecewise_constructE - _ZN39_INTERNAL_30d68385_4_k_cu_691b65cf_37714cuda3std3__45__cpo3endE)
_ZN39_INTERNAL_30d68385_4_k_cu_691b65cf_37714cuda3std3__45__cpo3endE:
	.zero		1
	.type		_ZN39_INTERNAL_30d68385_4_k_cu_691b65cf_37714cuda3std3__419piecewise_constructE,@object
	.size		_ZN39_INTERNAL_30d68385_4_k_cu_691b65cf_37714cuda3std3__419piecewise_constructE,(_ZN39_INTERNAL_30d68385_4_k_cu_691b65cf_37714cuda3std3__45__cpo4cendE - _ZN39_INTERNAL_30d68385_4_k_cu_691b65cf_37714cuda3std3__419piecewise_constructE)
_ZN39_INTERNAL_30d68385_4_k_cu_691b65cf_37714cuda3std3__419piecewise_constructE:
	.zero		1
	.type		_ZN39_INTERNAL_30d68385_4_k_cu_691b65cf_37714cuda3std3__45__cpo4cendE,@object
	.size		_ZN39_INTERNAL_30d68385_4_k_cu_691b65cf_37714cuda3std3__45__cpo4cendE,(_ZN39_INTERNAL_30d68385_4_k_cu_691b65cf_37714cuda3std6ranges3__45__cpo4swapE - _ZN39_INTERNAL_30d68385_4_k_cu_691b65cf_37714cuda3std3__45__cpo4cendE)
_ZN39_INTERNAL_30d68385_4_k_cu_691b65cf_37714cuda3std3__45__cpo4cendE:
	.zero		1
	.type		_ZN39_INTERNAL_30d68385_4_k_cu_691b65cf_37714cuda3std6ranges3__45__cpo4swapE,@object
	.size		_ZN39_INTERNAL_30d68385_4_k_cu_691b65cf_37714cuda3std6ranges3__45__cpo4swapE,(.L_7 - _ZN39_INTERNAL_30d68385_4_k_cu_691b65cf_37714cuda3std6ranges3__45__cpo4swapE)
_ZN39_INTERNAL_30d68385_4_k_cu_691b65cf_37714cuda3std6ranges3__45__cpo4swapE:
	.zero		1
.L_7:


//--------------------- .nv.constant0._ZN7cutlass13device_kernelINS_4conv6kernel13ConvUniversalINS1_16ConvProblemShapeILNS1_8OperatorE2ELi3EEENS1_10collective14CollectiveConvINS1_46MainloopSm90TmaGmmaWarpSpecializedImplicitGemmILS5_2ELi7ELi3EN4cute5tupleIJNSA_1CILi1EEESD_SD_EEENS1_36KernelImplicitTmaWarpSpecializedSm90ELi1EEENSB_IJNSC_ILi128EEENSB_IJSH_EEENSB_IJNSC_ILi64EEEEEEEEENS_6half_tESM_NSA_8TiledMMAINSA_8MMA_AtomIJNSA_4SM904GMMA26MMA_64x128x16_F32F16F16_SSILNSQ_5MajorE1ELSS_1ELNSQ_7ScaleInE1ELST_1EEEEEENSA_6LayoutISE_NSB_IJNSC_ILi0EEESX_SX_EEEEENSB_IJNSA_10UnderscoreES10_S10_EEEEENS7_6detail26Sm90ImplicitGemmTileTraitsINSA_13SM90_TMA_LOADENSA_14ComposedLayoutINSA_7SwizzleILi3ELi4ELi3EEENSA_18smem_ptr_flag_bitsILi16EEENSW_INSB_IJNSB_IJSJ_NSC_ILi2EEEEEENSB_IJNSC_ILi8EEES1D_EEENSB_IJSD_NSC_ILi7EEEEEEEEENSB_IJNSB_IJSD_NSC_ILi4096EEEEEENSB_IJSJ_NSC_ILi512EEEEEENSB_IJSX_NSC_ILi8192EEEEEEEEEEEEEvEENS14_INSA_20SM90_TMA_LOAD_IM2COLES1Q_vEEEENS_8epilogue10collective6detail29Sm90TmaWarpSpecializedAdapterINS1W_15DefaultEpilogueISM_NSB_IJlNSB_IJSD_lllEEESX_EEES21_NS1V_6thread17LinearCombinationISM_Li1EffLNS22_9ScaleType4KindE0ELNS_15FloatRoundStyleE2ESM_EENS_4gemm15EpilogueDefaultEEEEEvvEEEEvNT_6ParamsE --------------------------
	.section	.nv.constant0._ZN7cutlass13device_kernelINS_4conv6kernel13ConvUniversalINS1_16ConvProblemShapeILNS1_8OperatorE2ELi3EEENS1_10collective14CollectiveConvINS1_46MainloopSm90TmaGmmaWarpSpecializedImplicitGemmILS5_2ELi7ELi3EN4cute5tupleIJNSA_1CILi1EEESD_SD_EEENS1_36KernelImplicitTmaWarpSpecializedSm90ELi1EEENSB_IJNSC_ILi128EEENSB_IJSH_EEENSB_IJNSC_ILi64EEEEEEEEENS_6half_tESM_NSA_8TiledMMAINSA_8MMA_AtomIJNSA_4SM904GMMA26MMA_64x128x16_F32F16F16_SSILNSQ_5MajorE1ELSS_1ELNSQ_7ScaleInE1ELST_1EEEEEENSA_6LayoutISE_NSB_IJNSC_ILi0EEESX_SX_EEEEENSB_IJNSA_10UnderscoreES10_S10_EEEEENS7_6detail26Sm90ImplicitGemmTileTraitsINSA_13SM90_TMA_LOADENSA_14ComposedLayoutINSA_7SwizzleILi3ELi4ELi3EEENSA_18smem_ptr_flag_bitsILi16EEENSW_INSB_IJNSB_IJSJ_NSC_ILi2EEEEEENSB_IJNSC_ILi8EEES1D_EEENSB_IJSD_NSC_ILi7EEEEEEEEENSB_IJNSB_IJSD_NSC_ILi4096EEEEEENSB_IJSJ_NSC_ILi512EEEEEENSB_IJSX_NSC_ILi8192EEEEEEEEEEEEEvEENS14_INSA_20SM90_TMA_LOAD_IM2COLES1Q_vEEEENS_8epilogue10collective6detail29Sm90TmaWarpSpecializedAdapterINS1W_15DefaultEpilogueISM_NSB_IJlNSB_IJSD_lllEEESX_EEES21_NS1V_6thread17LinearCombinationISM_Li1EffLNS22_9ScaleType4KindE0ELNS_15FloatRoundStyleE2ESM_EENS_4gemm15EpilogueDefaultEEEEEvvEEEEvNT_6ParamsE,"a",@progbits
	.sectionflags	@""
	.align	4
.nv.constant0._ZN7cutlass13device_kernelINS_4conv6kernel13ConvUniversalINS1_16ConvProblemShapeILNS1_8OperatorE2ELi3EEENS1_10collective14CollectiveConvINS1_46MainloopSm90TmaGmmaWarpSpecializedImplicitGemmILS5_2ELi7ELi3EN4cute5tupleIJNSA_1CILi1EEESD_SD_EEENS1_36KernelImplicitTmaWarpSpecializedSm90ELi1EEENSB_IJNSC_ILi128EEENSB_IJSH_EEENSB_IJNSC_ILi64EEEEEEEEENS_6half_tESM_NSA_8TiledMMAINSA_8MMA_AtomIJNSA_4SM904GMMA26MMA_64x128x16_F32F16F16_SSILNSQ_5MajorE1ELSS_1ELNSQ_7ScaleInE1ELST_1EEEEEENSA_6LayoutISE_NSB_IJNSC_ILi0EEESX_SX_EEEEENSB_IJNSA_10UnderscoreES10_S10_EEEEENS7_6detail26Sm90ImplicitGemmTileTraitsINSA_13SM90_TMA_LOADENSA_14ComposedLayoutINSA_7SwizzleILi3ELi4ELi3EEENSA_18smem_ptr_flag_bitsILi16EEENSW_INSB_IJNSB_IJSJ_NSC_ILi2EEEEEENSB_IJNSC_ILi8EEES1D_EEENSB_IJSD_NSC_ILi7EEEEEEEEENSB_IJNSB_IJSD_NSC_ILi4096EEEEEENSB_IJSJ_NSC_ILi512EEEEEENSB_IJSX_NSC_ILi8192EEEEEEEEEEEEEvEENS14_INSA_20SM90_TMA_LOAD_IM2COLES1Q_vEEEENS_8epilogue10collective6detail29Sm90TmaWarpSpecializedAdapterINS1W_15DefaultEpilogueISM_NSB_IJlNSB_IJSD_lllEEESX_EEES21_NS1V_6thread17LinearCombinationISM_Li1EffLNS22_9ScaleType4KindE0ELNS_15FloatRoundStyleE2ESM_EENS_4gemm15EpilogueDefaultEEEEEvvEEEEvNT_6ParamsE:
	.zero		1664


//--------------------- SYMBOLS --------------------------

	.type		.nv.reservedSmem.offset0,@object
	.size		.nv.reservedSmem.offset0,0x4
